//
// Generated by NVIDIA NVVM Compiler
//
// Compiler Build ID: CL-36424714
// Cuda compilation tools, release 13.0, V13.0.88
// Based on NVVM 20.0.0
//

.version 9.0
.target sm_100
.address_size 64

	// .globl	_Z11k_blocksortPxi
// _ZZ11k_blocksortPxiE5block has been demoted
// _ZZ7k_mergePxibE5block has been demoted
.global .align 1 .b8 _ZN34_INTERNAL_ba9cfe6d_4_k_cu_12b5159a4cuda3std3__45__cpo5beginE[1];
.global .align 1 .b8 _ZN34_INTERNAL_ba9cfe6d_4_k_cu_12b5159a4cuda3std3__45__cpo3endE[1];
.global .align 1 .b8 _ZN34_INTERNAL_ba9cfe6d_4_k_cu_12b5159a4cuda3std3__45__cpo6cbeginE[1];
.global .align 1 .b8 _ZN34_INTERNAL_ba9cfe6d_4_k_cu_12b5159a4cuda3std3__45__cpo4cendE[1];
.global .align 1 .b8 _ZN34_INTERNAL_ba9cfe6d_4_k_cu_12b5159a4cuda3std3__45__cpo6rbeginE[1];
.global .align 1 .b8 _ZN34_INTERNAL_ba9cfe6d_4_k_cu_12b5159a4cuda3std3__45__cpo4rendE[1];
.global .align 1 .b8 _ZN34_INTERNAL_ba9cfe6d_4_k_cu_12b5159a4cuda3std3__45__cpo7crbeginE[1];
.global .align 1 .b8 _ZN34_INTERNAL_ba9cfe6d_4_k_cu_12b5159a4cuda3std3__45__cpo5crendE[1];
.global .align 1 .b8 _ZN34_INTERNAL_ba9cfe6d_4_k_cu_12b5159a4cuda3std3__436_GLOBAL__N__ba9cfe6d_4_k_cu_12b5159a6ignoreE[1];
.global .align 1 .b8 _ZN34_INTERNAL_ba9cfe6d_4_k_cu_12b5159a4cuda3std3__419piecewise_constructE[1];
.global .align 1 .b8 _ZN34_INTERNAL_ba9cfe6d_4_k_cu_12b5159a4cuda3std3__48in_placeE[1];
.global .align 1 .b8 _ZN34_INTERNAL_ba9cfe6d_4_k_cu_12b5159a4cuda3std3__420unreachable_sentinelE[1];
.global .align 1 .b8 _ZN34_INTERNAL_ba9cfe6d_4_k_cu_12b5159a4cuda3std3__47nulloptE[1];
.global .align 1 .b8 _ZN34_INTERNAL_ba9cfe6d_4_k_cu_12b5159a4cuda3std3__48unexpectE[1];
.global .align 1 .b8 _ZN34_INTERNAL_ba9cfe6d_4_k_cu_12b5159a4cuda3std6ranges3__45__cpo4swapE[1];
.global .align 1 .b8 _ZN34_INTERNAL_ba9cfe6d_4_k_cu_12b5159a4cuda3std6ranges3__45__cpo9iter_moveE[1];
.global .align 1 .b8 _ZN34_INTERNAL_ba9cfe6d_4_k_cu_12b5159a4cuda3std6ranges3__45__cpo5beginE[1];
.global .align 1 .b8 _ZN34_INTERNAL_ba9cfe6d_4_k_cu_12b5159a4cuda3std6ranges3__45__cpo3endE[1];
.global .align 1 .b8 _ZN34_INTERNAL_ba9cfe6d_4_k_cu_12b5159a4cuda3std6ranges3__45__cpo6cbeginE[1];
.global .align 1 .b8 _ZN34_INTERNAL_ba9cfe6d_4_k_cu_12b5159a4cuda3std6ranges3__45__cpo4cendE[1];
.global .align 1 .b8 _ZN34_INTERNAL_ba9cfe6d_4_k_cu_12b5159a4cuda3std6ranges3__45__cpo7advanceE[1];
.global .align 1 .b8 _ZN34_INTERNAL_ba9cfe6d_4_k_cu_12b5159a4cuda3std6ranges3__45__cpo9iter_swapE[1];
.global .align 1 .b8 _ZN34_INTERNAL_ba9cfe6d_4_k_cu_12b5159a4cuda3std6ranges3__45__cpo4nextE[1];
.global .align 1 .b8 _ZN34_INTERNAL_ba9cfe6d_4_k_cu_12b5159a4cuda3std6ranges3__45__cpo4prevE[1];
.global .align 1 .b8 _ZN34_INTERNAL_ba9cfe6d_4_k_cu_12b5159a4cuda3std6ranges3__45__cpo4dataE[1];
.global .align 1 .b8 _ZN34_INTERNAL_ba9cfe6d_4_k_cu_12b5159a4cuda3std6ranges3__45__cpo5cdataE[1];
.global .align 1 .b8 _ZN34_INTERNAL_ba9cfe6d_4_k_cu_12b5159a4cuda3std6ranges3__45__cpo4sizeE[1];
.global .align 1 .b8 _ZN34_INTERNAL_ba9cfe6d_4_k_cu_12b5159a4cuda3std6ranges3__45__cpo5ssizeE[1];
.global .align 1 .b8 _ZN34_INTERNAL_ba9cfe6d_4_k_cu_12b5159a4cuda3std6ranges3__45__cpo8distanceE[1];
.global .align 1 .b8 _ZN34_INTERNAL_ba9cfe6d_4_k_cu_12b5159a6thrust24THRUST_300001_SM_1000_NS8cuda_cub3parE[1];
.global .align 1 .b8 _ZN34_INTERNAL_ba9cfe6d_4_k_cu_12b5159a6thrust24THRUST_300001_SM_1000_NS8cuda_cub10par_nosyncE[1];
.global .align 1 .b8 _ZN34_INTERNAL_ba9cfe6d_4_k_cu_12b5159a6thrust24THRUST_300001_SM_1000_NS6system6detail10sequential3seqE[1];
.global .align 1 .b8 _ZN34_INTERNAL_ba9cfe6d_4_k_cu_12b5159a6thrust24THRUST_300001_SM_1000_NS6system3cpp3parE[1];
.global .align 1 .b8 _ZN34_INTERNAL_ba9cfe6d_4_k_cu_12b5159a6thrust24THRUST_300001_SM_1000_NS12placeholders2_1E[1];
.global .align 1 .b8 _ZN34_INTERNAL_ba9cfe6d_4_k_cu_12b5159a6thrust24THRUST_300001_SM_1000_NS12placeholders2_2E[1];
.global .align 1 .b8 _ZN34_INTERNAL_ba9cfe6d_4_k_cu_12b5159a6thrust24THRUST_300001_SM_1000_NS12placeholders2_3E[1];
.global .align 1 .b8 _ZN34_INTERNAL_ba9cfe6d_4_k_cu_12b5159a6thrust24THRUST_300001_SM_1000_NS12placeholders2_4E[1];
.global .align 1 .b8 _ZN34_INTERNAL_ba9cfe6d_4_k_cu_12b5159a6thrust24THRUST_300001_SM_1000_NS12placeholders2_5E[1];
.global .align 1 .b8 _ZN34_INTERNAL_ba9cfe6d_4_k_cu_12b5159a6thrust24THRUST_300001_SM_1000_NS12placeholders2_6E[1];
.global .align 1 .b8 _ZN34_INTERNAL_ba9cfe6d_4_k_cu_12b5159a6thrust24THRUST_300001_SM_1000_NS12placeholders2_7E[1];
.global .align 1 .b8 _ZN34_INTERNAL_ba9cfe6d_4_k_cu_12b5159a6thrust24THRUST_300001_SM_1000_NS12placeholders2_8E[1];
.global .align 1 .b8 _ZN34_INTERNAL_ba9cfe6d_4_k_cu_12b5159a6thrust24THRUST_300001_SM_1000_NS12placeholders2_9E[1];
.global .align 1 .b8 _ZN34_INTERNAL_ba9cfe6d_4_k_cu_12b5159a6thrust24THRUST_300001_SM_1000_NS12placeholders3_10E[1];
.global .align 1 .b8 _ZN34_INTERNAL_ba9cfe6d_4_k_cu_12b5159a6thrust24THRUST_300001_SM_1000_NS3seqE[1];
.global .align 1 .b8 _ZN34_INTERNAL_ba9cfe6d_4_k_cu_12b5159a6thrust24THRUST_300001_SM_1000_NS6deviceE[1];

.visible .entry _Z11k_blocksortPxi(
	.param .u64 .ptr .align 1 _Z11k_blocksortPxi_param_0,
	.param .u32 _Z11k_blocksortPxi_param_1
)
{
	.reg .pred 	%p<19>;
	.reg .b32 	%r<14>;
	.reg .b64 	%rd<25>;
	// demoted variable
	.shared .align 8 .b8 _ZZ11k_blocksortPxiE5block[8192];
	ld.param.u64 	%rd18, [_Z11k_blocksortPxi_param_0];
	ld.param.u32 	%r6, [_Z11k_blocksortPxi_param_1];
	mov.u32 	%r7, %ctaid.x;
	shl.b32 	%r1, %r7, 10;
	setp.ge.u32 	%p1, %r1, %r6;
	@%p1 bra 	$L__BB0_28;
	cvta.to.global.u64 	%rd19, %rd18;
	mov.u32 	%r2, %tid.x;
	shl.b32 	%r9, %r2, 1;
	add.s32 	%r10, %r1, %r9;
	mul.wide.s32 	%rd20, %r10, 8;
	add.s64 	%rd1, %rd19, %rd20;
	ld.global.u64 	%rd21, [%rd1];
	shl.b32 	%r11, %r2, 4;
	mov.u32 	%r12, _ZZ11k_blocksortPxiE5block;
	add.s32 	%r3, %r12, %r11;
	st.shared.u64 	[%r3], %rd21;
	ld.global.u64 	%rd22, [%rd1+8];
	st.shared.u64 	[%r3+8], %rd22;
	mov.b32 	%r13, 0;
$L__BB0_2:
	setp.gt.u32 	%p2, %r2, 511;
	bar.sync 	0;
	@%p2 bra 	$L__BB0_5;
	ld.shared.u64 	%rd2, [%r3];
	ld.shared.u64 	%rd3, [%r3+8];
	setp.le.s64 	%p3, %rd2, %rd3;
	@%p3 bra 	$L__BB0_5;
	st.shared.u64 	[%r3], %rd3;
	st.shared.u64 	[%r3+8], %rd2;
$L__BB0_5:
	setp.gt.u32 	%p4, %r2, 510;
	bar.sync 	0;
	@%p4 bra 	$L__BB0_8;
	ld.shared.u64 	%rd4, [%r3+8];
	ld.shared.u64 	%rd5, [%r3+16];
	setp.le.s64 	%p5, %rd4, %rd5;
	@%p5 bra 	$L__BB0_8;
	st.shared.u64 	[%r3+8], %rd5;
	st.shared.u64 	[%r3+16], %rd4;
$L__BB0_8:
	setp.gt.u32 	%p6, %r2, 511;
	bar.sync 	0;
	@%p6 bra 	$L__BB0_11;
	ld.shared.u64 	%rd6, [%r3];
	ld.shared.u64 	%rd7, [%r3+8];
	setp.le.s64 	%p7, %rd6, %rd7;
	@%p7 bra 	$L__BB0_11;
	st.shared.u64 	[%r3], %rd7;
	st.shared.u64 	[%r3+8], %rd6;
$L__BB0_11:
	setp.gt.u32 	%p8, %r2, 510;
	bar.sync 	0;
	@%p8 bra 	$L__BB0_14;
	ld.shared.u64 	%rd8, [%r3+8];
	ld.shared.u64 	%rd9, [%r3+16];
	setp.le.s64 	%p9, %rd8, %rd9;
	@%p9 bra 	$L__BB0_14;
	st.shared.u64 	[%r3+8], %rd9;
	st.shared.u64 	[%r3+16], %rd8;
$L__BB0_14:
	setp.gt.u32 	%p10, %r2, 511;
	bar.sync 	0;
	@%p10 bra 	$L__BB0_17;
	ld.shared.u64 	%rd10, [%r3];
	ld.shared.u64 	%rd11, [%r3+8];
	setp.le.s64 	%p11, %rd10, %rd11;
	@%p11 bra 	$L__BB0_17;
	st.shared.u64 	[%r3], %rd11;
	st.shared.u64 	[%r3+8], %rd10;
$L__BB0_17:
	setp.gt.u32 	%p12, %r2, 510;
	bar.sync 	0;
	@%p12 bra 	$L__BB0_20;
	ld.shared.u64 	%rd12, [%r3+8];
	ld.shared.u64 	%rd13, [%r3+16];
	setp.le.s64 	%p13, %rd12, %rd13;
	@%p13 bra 	$L__BB0_20;
	st.shared.u64 	[%r3+8], %rd13;
	st.shared.u64 	[%r3+16], %rd12;
$L__BB0_20:
	setp.gt.u32 	%p14, %r2, 511;
	bar.sync 	0;
	@%p14 bra 	$L__BB0_23;
	ld.shared.u64 	%rd14, [%r3];
	ld.shared.u64 	%rd15, [%r3+8];
	setp.le.s64 	%p15, %rd14, %rd15;
	@%p15 bra 	$L__BB0_23;
	st.shared.u64 	[%r3], %rd15;
	st.shared.u64 	[%r3+8], %rd14;
$L__BB0_23:
	setp.gt.u32 	%p16, %r2, 510;
	bar.sync 	0;
	@%p16 bra 	$L__BB0_26;
	ld.shared.u64 	%rd16, [%r3+8];
	ld.shared.u64 	%rd17, [%r3+16];
	setp.le.s64 	%p17, %rd16, %rd17;
	@%p17 bra 	$L__BB0_26;
	st.shared.u64 	[%r3+8], %rd17;
	st.shared.u64 	[%r3+16], %rd16;
$L__BB0_26:
	add.s32 	%r13, %r13, 4;
	setp.ne.s32 	%p18, %r13, 512;
	@%p18 bra 	$L__BB0_2;
	bar.sync 	0;
	ld.shared.u64 	%rd23, [%r3];
	st.global.u64 	[%rd1], %rd23;
	ld.shared.u64 	%rd24, [%r3+8];
	st.global.u64 	[%rd1+8], %rd24;
$L__BB0_28:
	ret;

}
	// .globl	_Z7k_mergePxib
.visible .entry _Z7k_mergePxib(
	.param .u64 .ptr .align 1 _Z7k_mergePxib_param_0,
	.param .u32 _Z7k_mergePxib_param_1,
	.param .u8 _Z7k_mergePxib_param_2
)
{
	.reg .pred 	%p<15>;
	.reg .b16 	%rs<2>;
	.reg .b32 	%r<55>;
	.reg .b64 	%rd<31>;
	// demoted variable
	.shared .align 8 .b8 _ZZ7k_mergePxibE5block[16384];
	ld.param.u64 	%rd24, [_Z7k_mergePxib_param_0];
	ld.param.u32 	%r16, [_Z7k_mergePxib_param_1];
	ld.param.s8 	%rs1, [_Z7k_mergePxib_param_2];
	mov.u32 	%r17, %ctaid.x;
	shl.b32 	%r18, %r17, 11;
	mov.u32 	%r1, %tid.x;
	setp.eq.s16 	%p1, %rs1, 0;
	or.b32  	%r19, %r18, 1024;
	selp.b32 	%r2, %r18, %r19, %p1;
	add.s32 	%r20, %r2, 2048;
	setp.gt.s32 	%p2, %r20, %r16;
	@%p2 bra 	$L__BB1_24;
	cvta.to.global.u64 	%rd25, %rd24;
	shl.b32 	%r21, %r1, 1;
	add.s32 	%r22, %r2, %r21;
	mul.wide.s32 	%rd26, %r22, 8;
	add.s64 	%rd1, %rd25, %rd26;
	ld.global.u64 	%rd27, [%rd1];
	shl.b32 	%r23, %r1, 4;
	mov.u32 	%r24, _ZZ7k_mergePxibE5block;
	add.s32 	%r3, %r24, %r23;
	st.shared.u64 	[%r3], %rd27;
	ld.global.u64 	%rd28, [%rd1+8];
	st.shared.u64 	[%r3+8], %rd28;
	bar.sync 	0;
	shl.b32 	%r25, %r1, 3;
	sub.s32 	%r4, %r3, %r25;
	ld.shared.u64 	%rd2, [%r4];
	xor.b32  	%r26, %r25, 16376;
	add.s32 	%r5, %r24, %r26;
	ld.shared.u64 	%rd3, [%r5];
	setp.le.s64 	%p3, %rd2, %rd3;
	@%p3 bra 	$L__BB1_3;
	st.shared.u64 	[%r4], %rd3;
	st.shared.u64 	[%r5], %rd2;
$L__BB1_3:
	bar.sync 	0;
	setp.lt.u32 	%p4, %r1, 512;
	selp.b32 	%r27, 0, 4096, %p4;
	add.s32 	%r6, %r4, %r27;
	ld.shared.u64 	%rd4, [%r6];
	ld.shared.u64 	%rd5, [%r6+4096];
	setp.le.s64 	%p5, %rd4, %rd5;
	@%p5 bra 	$L__BB1_5;
	st.shared.u64 	[%r6], %rd5;
	st.shared.u64 	[%r6+4096], %rd4;
$L__BB1_5:
	bar.sync 	0;
	shl.b32 	%r28, %r1, 23;
	shr.s32 	%r29, %r28, 31;
	and.b32  	%r30, %r29, 6144;
	add.s32 	%r7, %r4, %r30;
	ld.shared.u64 	%rd6, [%r7];
	ld.shared.u64 	%rd7, [%r7+2048];
	setp.le.s64 	%p6, %rd6, %rd7;
	@%p6 bra 	$L__BB1_7;
	st.shared.u64 	[%r7], %rd7;
	st.shared.u64 	[%r7+2048], %rd6;
$L__BB1_7:
	bar.sync 	0;
	shl.b32 	%r31, %r1, 24;
	shr.s32 	%r32, %r31, 31;
	and.b32  	%r33, %r32, 7168;
	add.s32 	%r8, %r4, %r33;
	ld.shared.u64 	%rd8, [%r8];
	ld.shared.u64 	%rd9, [%r8+1024];
	setp.le.s64 	%p7, %rd8, %rd9;
	@%p7 bra 	$L__BB1_9;
	st.shared.u64 	[%r8], %rd9;
	st.shared.u64 	[%r8+1024], %rd8;
$L__BB1_9:
	bar.sync 	0;
	shl.b32 	%r34, %r1, 25;
	shr.s32 	%r35, %r34, 31;
	and.b32  	%r36, %r35, 7680;
	add.s32 	%r9, %r4, %r36;
	ld.shared.u64 	%rd10, [%r9];
	ld.shared.u64 	%rd11, [%r9+512];
	setp.le.s64 	%p8, %rd10, %rd11;
	@%p8 bra 	$L__BB1_11;
	st.shared.u64 	[%r9], %rd11;
	st.shared.u64 	[%r9+512], %rd10;
$L__BB1_11:
	bar.sync 	0;
	shl.b32 	%r37, %r1, 26;
	shr.s32 	%r38, %r37, 31;
	and.b32  	%r39, %r38, 7936;
	add.s32 	%r10, %r4, %r39;
	ld.shared.u64 	%rd12, [%r10];
	ld.shared.u64 	%rd13, [%r10+256];
	setp.le.s64 	%p9, %rd12, %rd13;
	@%p9 bra 	$L__BB1_13;
	st.shared.u64 	[%r10], %rd13;
	st.shared.u64 	[%r10+256], %rd12;
$L__BB1_13:
	bar.sync 	0;
	shl.b32 	%r40, %r1, 27;
	shr.s32 	%r41, %r40, 31;
	and.b32  	%r42, %r41, 8064;
	add.s32 	%r11, %r4, %r42;
	ld.shared.u64 	%rd14, [%r11];
	ld.shared.u64 	%rd15, [%r11+128];
	setp.le.s64 	%p10, %rd14, %rd15;
	@%p10 bra 	$L__BB1_15;
	st.shared.u64 	[%r11], %rd15;
	st.shared.u64 	[%r11+128], %rd14;
$L__BB1_15:
	bar.sync 	0;
	shl.b32 	%r43, %r1, 28;
	shr.s32 	%r44, %r43, 31;
	and.b32  	%r45, %r44, 8128;
	add.s32 	%r12, %r4, %r45;
	ld.shared.u64 	%rd16, [%r12];
	ld.shared.u64 	%rd17, [%r12+64];
	setp.le.s64 	%p11, %rd16, %rd17;
	@%p11 bra 	$L__BB1_17;
	st.shared.u64 	[%r12], %rd17;
	st.shared.u64 	[%r12+64], %rd16;
$L__BB1_17:
	bar.sync 	0;
	shl.b32 	%r46, %r1, 29;
	shr.s32 	%r47, %r46, 31;
	and.b32  	%r48, %r47, 8160;
	add.s32 	%r13, %r4, %r48;
	ld.shared.u64 	%rd18, [%r13];
	ld.shared.u64 	%rd19, [%r13+32];
	setp.le.s64 	%p12, %rd18, %rd19;
	@%p12 bra 	$L__BB1_19;
	st.shared.u64 	[%r13], %rd19;
	st.shared.u64 	[%r13+32], %rd18;
$L__BB1_19:
	bar.sync 	0;
	shl.b32 	%r49, %r1, 30;
	shr.s32 	%r50, %r49, 31;
	and.b32  	%r51, %r50, 8176;
	add.s32 	%r14, %r4, %r51;
	ld.shared.u64 	%rd20, [%r14];
	ld.shared.u64 	%rd21, [%r14+16];
	setp.le.s64 	%p13, %rd20, %rd21;
	@%p13 bra 	$L__BB1_21;
	st.shared.u64 	[%r14], %rd21;
	st.shared.u64 	[%r14+16], %rd20;
$L__BB1_21:
	bar.sync 	0;
	and.b32  	%r52, %r1, 1;
	neg.s32 	%r53, %r52;
	and.b32  	%r54, %r53, 8184;
	add.s32 	%r15, %r4, %r54;
	ld.shared.u64 	%rd22, [%r15];
	ld.shared.u64 	%rd23, [%r15+8];
	setp.le.s64 	%p14, %rd22, %rd23;
	@%p14 bra 	$L__BB1_23;
	st.shared.u64 	[%r15], %rd23;
	st.shared.u64 	[%r15+8], %rd22;
$L__BB1_23:
	bar.sync 	0;
	ld.shared.u64 	%rd29, [%r3];
	st.global.u64 	[%rd1], %rd29;
	ld.shared.u64 	%rd30, [%r3+8];
	st.global.u64 	[%rd1+8], %rd30;
$L__BB1_24:
	ret;

}
	// .globl	_ZN3cub18CUB_300001_SM_10006detail11EmptyKernelIvEEvv
.visible .entry _ZN3cub18CUB_300001_SM_10006detail11EmptyKernelIvEEvv()
{


	ret;

}


// ===== COMPILED SASS (sm_100) =====

	.target	sm_100

	.elftype	@"ET_EXEC"


//--------------------- .note.nv.tkinfo           --------------------------
	.section	.note.nv.tkinfo,"",@"SHT_NOTE"
	.sectionflags	@"SHF_NOTE_NV_TKINFO"
	.tkinfo
        /*0018*/ 	.word	0x00000002
        /*0030*/ 	.string	""
        /*0030*/ 	.string	"ptxas"
        /*0030*/ 	.string	"Cuda compilation tools, release 13.0, V13.0.88"
        /*0030*/ 	.string	"Build cuda_13.0.r13.0/compiler.36424714_0"
        /*0030*/ 	.string	"-arch sm_100 -m 64 "



//--------------------- .note.nv.cuinfo           --------------------------
	.section	.note.nv.cuinfo,"",@"SHT_NOTE"
	.sectionflags	@"SHF_NOTE_NV_CUINFO"
        /*0018*/ 	.short	0x0002
        /*001a*/ 	.short	0x0064
        /*001c*/ 	.short	0x0082
	.zero		2


//--------------------- .nv.info                  --------------------------
	.section	.nv.info,"",@"SHT_CUDA_INFO"
	.align	4


	//----- nvinfo : EIATTR_REGCOUNT
	.align		4
        /*0000*/ 	.byte	0x04, 0x2f
        /*0002*/ 	.short	(.L_46 - .L_45)
	.align		4
.L_45:
        /*0004*/ 	.word	index@(_Z11k_blocksortPxi)
        /*0008*/ 	.word	0x00000012


	//----- nvinfo : EIATTR_FRAME_SIZE
	.align		4
.L_46:
        /*000c*/ 	.byte	0x04, 0x11
        /*000e*/ 	.short	(.L_48 - .L_47)
	.align		4
.L_47:
        /*0010*/ 	.word	index@(_Z11k_blocksortPxi)
        /*0014*/ 	.word	0x00000000


	//----- nvinfo : EIATTR_REGCOUNT
	.align		4
.L_48:
        /*0018*/ 	.byte	0x04, 0x2f
        /*001a*/ 	.short	(.L_50 - .L_49)
	.align		4
.L_49:
        /*001c*/ 	.word	index@(_Z7k_mergePxib)
        /*0020*/ 	.word	0x00000018


	//----- nvinfo : EIATTR_FRAME_SIZE
	.align		4
.L_50:
        /*0024*/ 	.byte	0x04, 0x11
        /*0026*/ 	.short	(.L_52 - .L_51)
	.align		4
.L_51:
        /*0028*/ 	.word	index@(_Z7k_mergePxib)
        /*002c*/ 	.word	0x00000000


	//----- nvinfo : EIATTR_REGCOUNT
	.align		4
.L_52:
        /*0030*/ 	.byte	0x04, 0x2f
        /*0032*/ 	.short	(.L_54 - .L_53)
	.align		4
.L_53:
        /*0034*/ 	.word	index@(_ZN3cub18CUB_300001_SM_10006detail11EmptyKernelIvEEvv)
        /*0038*/ 	.word	0x00000004


	//----- nvinfo : EIATTR_FRAME_SIZE
	.align		4
.L_54:
        /*003c*/ 	.byte	0x04, 0x11
        /*003e*/ 	.short	(.L_56 - .L_55)
	.align		4
.L_55:
        /*0040*/ 	.word	index@(_ZN3cub18CUB_300001_SM_10006detail11EmptyKernelIvEEvv)
        /*0044*/ 	.word	0x00000000


	//----- nvinfo : EIATTR_MIN_STACK_SIZE
	.align		4
.L_56:
        /*0048*/ 	.byte	0x04, 0x12
        /*004a*/ 	.short	(.L_58 - .L_57)
	.align		4
.L_57:
        /*004c*/ 	.word	index@(_ZN3cub18CUB_300001_SM_10006detail11EmptyKernelIvEEvv)
        /*0050*/ 	.word	0x00000000


	//----- nvinfo : EIATTR_MIN_STACK_SIZE
	.align		4
.L_58:
        /*0054*/ 	.byte	0x04, 0x12
        /*0056*/ 	.short	(.L_60 - .L_59)
	.align		4
.L_59:
        /*0058*/ 	.word	index@(_Z7k_mergePxib)
        /*005c*/ 	.word	0x00000000


	//----- nvinfo : EIATTR_MIN_STACK_SIZE
	.align		4
.L_60:
        /*0060*/ 	.byte	0x04, 0x12
        /*0062*/ 	.short	(.L_62 - .L_61)
	.align		4
.L_61:
        /*0064*/ 	.word	index@(_Z11k_blocksortPxi)
        /*0068*/ 	.word	0x00000000
.L_62:


//--------------------- .nv.compat                --------------------------
	.section	.nv.compat,"",@"SHT_CUDA_COMPAT_INFO"
	.align	4
        /*0000*/ 	.byte	0x02, 0x09, 0x00, 0x00, 0x02, 0x02, 0x01, 0x00, 0x02, 0x05, 0x05, 0x00, 0x03, 0x07, 0x01, 0x01
        /*0010*/ 	.byte	0x02, 0x03, 0x00, 0x00, 0x02, 0x06, 0x01, 0x00, 0x04, 0x0b, 0x08, 0x00, 0x09, 0x00, 0x00, 0x00
        /*0020*/ 	.byte	0x00, 0x00, 0x00, 0x00


//--------------------- .nv.info._ZN3cub18CUB_300001_SM_10006detail11EmptyKernelIvEEvv --------------------------
	.section	.nv.info._ZN3cub18CUB_300001_SM_10006detail11EmptyKernelIvEEvv,"",@"SHT_CUDA_INFO"
	.sectionflags	@""
	.align	4


	//----- nvinfo : EIATTR_CUDA_API_VERSION
	.align		4
        /*0000*/ 	.byte	0x04, 0x37
        /*0002*/ 	.short	(.L_64 - .L_63)
.L_63:
        /*0004*/ 	.word	0x00000082


	//----- nvinfo : EIATTR_SPARSE_MMA_MASK
	.align		4
.L_64:
        /*0008*/ 	.byte	0x03, 0x50
        /*000a*/ 	.short	0x0000


	//----- nvinfo : EIATTR_MAXREG_COUNT
	.align		4
        /*000c*/ 	.byte	0x03, 0x1b
        /*000e*/ 	.short	0x00ff


	//----- nvinfo : EIATTR_MERCURY_ISA_VERSION
	.align		4
        /*0010*/ 	.byte	0x03, 0x5f
        /*0012*/ 	.short	0x0101


	//----- nvinfo : EIATTR_VRC_CTA_INIT_COUNT
	.align		4
        /*0014*/ 	.byte	0x02, 0x4a
	.zero		1
	.zero		1


	//----- nvinfo : EIATTR_EXIT_INSTR_OFFSETS
	.align		4
        /*0018*/ 	.byte	0x04, 0x1c
        /*001a*/ 	.short	(.L_66 - .L_65)


	//   ....[0]....
.L_65:
        /*001c*/ 	.word	0x00000010


	//----- nvinfo : EIATTR_SW_WAR
	.align		4
.L_66:
        /*0020*/ 	.byte	0x04, 0x36
        /*0022*/ 	.short	(.L_68 - .L_67)
.L_67:
        /*0024*/ 	.word	0x00000008
.L_68:


//--------------------- .nv.info._Z7k_mergePxib   --------------------------
	.section	.nv.info._Z7k_mergePxib,"",@"SHT_CUDA_INFO"
	.sectionflags	@""
	.align	4


	//----- nvinfo : EIATTR_CUDA_API_VERSION
	.align		4
        /*0000*/ 	.byte	0x04, 0x37
        /*0002*/ 	.short	(.L_70 - .L_69)
.L_69:
        /*0004*/ 	.word	0x00000082


	//----- nvinfo : EIATTR_KPARAM_INFO
	.align		4
.L_70:
        /*0008*/ 	.byte	0x04, 0x17
        /*000a*/ 	.short	(.L_72 - .L_71)
.L_71:
        /*000c*/ 	.word	0x00000000
        /*0010*/ 	.short	0x0002
        /*0012*/ 	.short	0x000c
        /*0014*/ 	.byte	0x00, 0xf0, 0x05, 0x00


	//----- nvinfo : EIATTR_KPARAM_INFO
	.align		4
.L_72:
        /*0018*/ 	.byte	0x04, 0x17
        /*001a*/ 	.short	(.L_74 - .L_73)
.L_73:
        /*001c*/ 	.word	0x00000000
        /*0020*/ 	.short	0x0001
        /*0022*/ 	.short	0x0008
        /*0024*/ 	.byte	0x00, 0xf0, 0x11, 0x00


	//----- nvinfo : EIATTR_KPARAM_INFO
	.align		4
.L_74:
        /*0028*/ 	.byte	0x04, 0x17
        /*002a*/ 	.short	(.L_76 - .L_75)
.L_75:
        /*002c*/ 	.word	0x00000000
        /*0030*/ 	.short	0x0000
        /*0032*/ 	.short	0x0000
        /*0034*/ 	.byte	0x00, 0xf5, 0x21, 0x00


	//----- nvinfo : EIATTR_SPARSE_MMA_MASK
	.align		4
.L_76:
        /*0038*/ 	.byte	0x03, 0x50
        /*003a*/ 	.short	0x0000


	//----- nvinfo : EIATTR_MAXREG_COUNT
	.align		4
        /*003c*/ 	.byte	0x03, 0x1b
        /*003e*/ 	.short	0x00ff


	//----- nvinfo : EIATTR_NUM_BARRIERS
	.align		4
        /*0040*/ 	.byte	0x02, 0x4c
        /*0042*/ 	.byte	0x01
	.zero		1


	//----- nvinfo : EIATTR_MERCURY_ISA_VERSION
	.align		4
        /*0044*/ 	.byte	0x03, 0x5f
        /*0046*/ 	.short	0x0101


	//----- nvinfo : EIATTR_VRC_CTA_INIT_COUNT
	.align		4
        /*0048*/ 	.byte	0x02, 0x4a
	.zero		1
	.zero		1


	//----- nvinfo : EIATTR_EXIT_INSTR_OFFSETS
	.align		4
        /*004c*/ 	.byte	0x04, 0x1c
        /*004e*/ 	.short	(.L_78 - .L_77)


	//   ....[0]....
.L_77:
        /*0050*/ 	.word	0x000000a0


	//   ....[1]....
        /*0054*/ 	.word	0x00000920


	//----- nvinfo : EIATTR_CBANK_PARAM_SIZE
	.align		4
.L_78:
        /*0058*/ 	.byte	0x03, 0x19
        /*005a*/ 	.short	0x000d


	//----- nvinfo : EIATTR_PARAM_CBANK
	.align		4
        /*005c*/ 	.byte	0x04, 0x0a
        /*005e*/ 	.short	(.L_80 - .L_79)
	.align		4
.L_79:
        /*0060*/ 	.word	index@(.nv.constant0._Z7k_mergePxib)
        /*0064*/ 	.short	0x0380
        /*0066*/ 	.short	0x000d


	//----- nvinfo : EIATTR_SW_WAR
	.align		4
.L_80:
        /*0068*/ 	.byte	0x04, 0x36
        /*006a*/ 	.short	(.L_82 - .L_81)
.L_81:
        /*006c*/ 	.word	0x00000008
.L_82:


//--------------------- .nv.info._Z11k_blocksortPxi --------------------------
	.section	.nv.info._Z11k_blocksortPxi,"",@"SHT_CUDA_INFO"
	.sectionflags	@""
	.align	4


	//----- nvinfo : EIATTR_CUDA_API_VERSION
	.align		4
        /*0000*/ 	.byte	0x04, 0x37
        /*0002*/ 	.short	(.L_84 - .L_83)
.L_83:
        /*0004*/ 	.word	0x00000082


	//----- nvinfo : EIATTR_KPARAM_INFO
	.align		4
.L_84:
        /*0008*/ 	.byte	0x04, 0x17
        /*000a*/ 	.short	(.L_86 - .L_85)
.L_85:
        /*000c*/ 	.word	0x00000000
        /*0010*/ 	.short	0x0001
        /*0012*/ 	.short	0x0008
        /*0014*/ 	.byte	0x00, 0xf0, 0x11, 0x00


	//----- nvinfo : EIATTR_KPARAM_INFO
	.align		4
.L_86:
        /*0018*/ 	.byte	0x04, 0x17
        /*001a*/ 	.short	(.L_88 - .L_87)
.L_87:
        /*001c*/ 	.word	0x00000000
        /*0020*/ 	.short	0x0000
        /*0022*/ 	.short	0x0000
        /*0024*/ 	.byte	0x00, 0xf5, 0x21, 0x00


	//----- nvinfo : EIATTR_SPARSE_MMA_MASK
	.align		4
.L_88:
        /*0028*/ 	.byte	0x03, 0x50
        /*002a*/ 	.short	0x0000


	//----- nvinfo : EIATTR_MAXREG_COUNT
	.align		4
        /*002c*/ 	.byte	0x03, 0x1b
        /*002e*/ 	.short	0x00ff


	//----- nvinfo : EIATTR_NUM_BARRIERS
	.align		4
        /*0030*/ 	.byte	0x02, 0x4c
        /*0032*/ 	.byte	0x01
	.zero		1


	//----- nvinfo : EIATTR_MERCURY_ISA_VERSION
	.align		4
        /*0034*/ 	.byte	0x03, 0x5f
        /*0036*/ 	.short	0x0101


	//----- nvinfo : EIATTR_VRC_CTA_INIT_COUNT
	.align		4
        /*0038*/ 	.byte	0x02, 0x4a
	.zero		1
	.zero		1


	//----- nvinfo : EIATTR_EXIT_INSTR_OFFSETS
	.align		4
        /*003c*/ 	.byte	0x04, 0x1c
        /*003e*/ 	.short	(.L_90 - .L_89)


	//   ....[0]....
.L_89:
        /*0040*/ 	.word	0x00000050


	//   ....[1]....
        /*0044*/ 	.word	0x00000750


	//----- nvinfo : EIATTR_CRS_STACK_SIZE
	.align		4
.L_90:
        /*0048*/ 	.byte	0x04, 0x1e
        /*004a*/ 	.short	(.L_92 - .L_91)
.L_91:
        /*004c*/ 	.word	0x00000000


	//----- nvinfo : EIATTR_CBANK_PARAM_SIZE
	.align		4
.L_92:
        /*0050*/ 	.byte	0x03, 0x19
        /*0052*/ 	.short	0x000c


	//----- nvinfo : EIATTR_PARAM_CBANK
	.align		4
        /*0054*/ 	.byte	0x04, 0x0a
        /*0056*/ 	.short	(.L_94 - .L_93)
	.align		4
.L_93:
        /*0058*/ 	.word	index@(.nv.constant0._Z11k_blocksortPxi)
        /*005c*/ 	.short	0x0380
        /*005e*/ 	.short	0x000c


	//----- nvinfo : EIATTR_SW_WAR
	.align		4
.L_94:
        /*0060*/ 	.byte	0x04, 0x36
        /*0062*/ 	.short	(.L_96 - .L_95)
.L_95:
        /*0064*/ 	.word	0x00000008
.L_96:


//--------------------- .nv.callgraph             --------------------------
	.section	.nv.callgraph,"",@"SHT_CUDA_CALLGRAPH"
	.align	4
	.sectionentsize	8
	.align		4
        /*0000*/ 	.word	0x00000000
	.align		4
        /*0004*/ 	.word	0xffffffff
	.align		4
        /*0008*/ 	.word	0x00000000
	.align		4
        /*000c*/ 	.word	0xfffffffe
	.align		4
        /*0010*/ 	.word	0x00000000
	.align		4
        /*0014*/ 	.word	0xfffffffd
	.align		4
        /*0018*/ 	.word	0x00000000
	.align		4
        /*001c*/ 	.word	0xfffffffc


//--------------------- .nv.constant4             --------------------------
	.section	.nv.constant4,"a",@progbits
	.align	8
	.align		8
.nv.constant4:
        /*0000*/ 	.dword	_ZN34_INTERNAL_ba9cfe6d_4_k_cu_12b5159a4cuda3std3__45__cpo5beginE
	.align		8
        /*0008*/ 	.dword	_ZN34_INTERNAL_ba9cfe6d_4_k_cu_12b5159a4cuda3std3__45__cpo3endE
	.align		8
        /*0010*/ 	.dword	_ZN34_INTERNAL_ba9cfe6d_4_k_cu_12b5159a4cuda3std3__45__cpo6cbeginE
	.align		8
        /*0018*/ 	.dword	_ZN34_INTERNAL_ba9cfe6d_4_k_cu_12b5159a4cuda3std3__45__cpo4cendE
	.align		8
        /*0020*/ 	.dword	_ZN34_INTERNAL_ba9cfe6d_4_k_cu_12b5159a4cuda3std3__45__cpo6rbeginE
	.align		8
        /*0028*/ 	.dword	_ZN34_INTERNAL_ba9cfe6d_4_k_cu_12b5159a4cuda3std3__45__cpo4rendE
	.align		8
        /*0030*/ 	.dword	_ZN34_INTERNAL_ba9cfe6d_4_k_cu_12b5159a4cuda3std3__45__cpo7crbeginE
	.align		8
        /*0038*/ 	.dword	_ZN34_INTERNAL_ba9cfe6d_4_k_cu_12b5159a4cuda3std3__45__cpo5crendE
	.align		8
        /*0040*/ 	.dword	_ZN34_INTERNAL_ba9cfe6d_4_k_cu_12b5159a4cuda3std3__436_GLOBAL__N__ba9cfe6d_4_k_cu_12b5159a6ignoreE
	.align		8
        /*0048*/ 	.dword	_ZN34_INTERNAL_ba9cfe6d_4_k_cu_12b5159a4cuda3std3__419piecewise_constructE
	.align		8
        /*0050*/ 	.dword	_ZN34_INTERNAL_ba9cfe6d_4_k_cu_12b5159a4cuda3std3__48in_placeE
	.align		8
        /*0058*/ 	.dword	_ZN34_INTERNAL_ba9cfe6d_4_k_cu_12b5159a4cuda3std3__420unreachable_sentinelE
	.align		8
        /*0060*/ 	.dword	_ZN34_INTERNAL_ba9cfe6d_4_k_cu_12b5159a4cuda3std3__47nulloptE
	.align		8
        /*0068*/ 	.dword	_ZN34_INTERNAL_ba9cfe6d_4_k_cu_12b5159a4cuda3std3__48unexpectE
	.align		8
        /*0070*/ 	.dword	_ZN34_INTERNAL_ba9cfe6d_4_k_cu_12b5159a4cuda3std6ranges3__45__cpo4swapE
	.align		8
        /*0078*/ 	.dword	_ZN34_INTERNAL_ba9cfe6d_4_k_cu_12b5159a4cuda3std6ranges3__45__cpo9iter_moveE
	.align		8
        /*0080*/ 	.dword	_ZN34_INTERNAL_ba9cfe6d_4_k_cu_12b5159a4cuda3std6ranges3__45__cpo5beginE
	.align		8
        /*0088*/ 	.dword	_ZN34_INTERNAL_ba9cfe6d_4_k_cu_12b5159a4cuda3std6ranges3__45__cpo3endE
	.align		8
        /*0090*/ 	.dword	_ZN34_INTERNAL_ba9cfe6d_4_k_cu_12b5159a4cuda3std6ranges3__45__cpo6cbeginE
	.align		8
        /*0098*/ 	.dword	_ZN34_INTERNAL_ba9cfe6d_4_k_cu_12b5159a4cuda3std6ranges3__45__cpo4cendE
	.align		8
        /*00a0*/ 	.dword	_ZN34_INTERNAL_ba9cfe6d_4_k_cu_12b5159a4cuda3std6ranges3__45__cpo7advanceE
	.align		8
        /*00a8*/ 	.dword	_ZN34_INTERNAL_ba9cfe6d_4_k_cu_12b5159a4cuda3std6ranges3__45__cpo9iter_swapE
	.align		8
        /*00b0*/ 	.dword	_ZN34_INTERNAL_ba9cfe6d_4_k_cu_12b5159a4cuda3std6ranges3__45__cpo4nextE
	.align		8
        /*00b8*/ 	.dword	_ZN34_INTERNAL_ba9cfe6d_4_k_cu_12b5159a4cuda3std6ranges3__45__cpo4prevE
	.align		8
        /*00c0*/ 	.dword	_ZN34_INTERNAL_ba9cfe6d_4_k_cu_12b5159a4cuda3std6ranges3__45__cpo4dataE
	.align		8
        /*00c8*/ 	.dword	_ZN34_INTERNAL_ba9cfe6d_4_k_cu_12b5159a4cuda3std6ranges3__45__cpo5cdataE
	.align		8
        /*00d0*/ 	.dword	_ZN34_INTERNAL_ba9cfe6d_4_k_cu_12b5159a4cuda3std6ranges3__45__cpo4sizeE
	.align		8
        /*00d8*/ 	.dword	_ZN34_INTERNAL_ba9cfe6d_4_k_cu_12b5159a4cuda3std6ranges3__45__cpo5ssizeE
	.align		8
        /*00e0*/ 	.dword	_ZN34_INTERNAL_ba9cfe6d_4_k_cu_12b5159a4cuda3std6ranges3__45__cpo8distanceE
	.align		8
        /*00e8*/ 	.dword	_ZN34_INTERNAL_ba9cfe6d_4_k_cu_12b5159a6thrust24THRUST_300001_SM_1000_NS8cuda_cub3parE
	.align		8
        /*00f0*/ 	.dword	_ZN34_INTERNAL_ba9cfe6d_4_k_cu_12b5159a6thrust24THRUST_300001_SM_1000_NS8cuda_cub10par_nosyncE
	.align		8
        /*00f8*/ 	.dword	_ZN34_INTERNAL_ba9cfe6d_4_k_cu_12b5159a6thrust24THRUST_300001_SM_1000_NS6system6detail10sequential3seqE
	.align		8
        /*0100*/ 	.dword	_ZN34_INTERNAL_ba9cfe6d_4_k_cu_12b5159a6thrust24THRUST_300001_SM_1000_NS6system3cpp3parE
	.align		8
        /*0108*/ 	.dword	_ZN34_INTERNAL_ba9cfe6d_4_k_cu_12b5159a6thrust24THRUST_300001_SM_1000_NS12placeholders2_1E
	.align		8
        /*0110*/ 	.dword	_ZN34_INTERNAL_ba9cfe6d_4_k_cu_12b5159a6thrust24THRUST_300001_SM_1000_NS12placeholders2_2E
	.align		8
        /*0118*/ 	.dword	_ZN34_INTERNAL_ba9cfe6d_4_k_cu_12b5159a6thrust24THRUST_300001_SM_1000_NS12placeholders2_3E
	.align		8
        /*0120*/ 	.dword	_ZN34_INTERNAL_ba9cfe6d_4_k_cu_12b5159a6thrust24THRUST_300001_SM_1000_NS12placeholders2_4E
	.align		8
        /*0128*/ 	.dword	_ZN34_INTERNAL_ba9cfe6d_4_k_cu_12b5159a6thrust24THRUST_300001_SM_1000_NS12placeholders2_5E
	.align		8
        /*0130*/ 	.dword	_ZN34_INTERNAL_ba9cfe6d_4_k_cu_12b5159a6thrust24THRUST_300001_SM_1000_NS12placeholders2_6E
	.align		8
        /*0138*/ 	.dword	_ZN34_INTERNAL_ba9cfe6d_4_k_cu_12b5159a6thrust24THRUST_300001_SM_1000_NS12placeholders2_7E
	.align		8
        /*0140*/ 	.dword	_ZN34_INTERNAL_ba9cfe6d_4_k_cu_12b5159a6thrust24THRUST_300001_SM_1000_NS12placeholders2_8E
	.align		8
        /*0148*/ 	.dword	_ZN34_INTERNAL_ba9cfe6d_4_k_cu_12b5159a6thrust24THRUST_300001_SM_1000_NS12placeholders2_9E
	.align		8
        /*0150*/ 	.dword	_ZN34_INTERNAL_ba9cfe6d_4_k_cu_12b5159a6thrust24THRUST_300001_SM_1000_NS12placeholders3_10E
	.align		8
        /*0158*/ 	.dword	_ZN34_INTERNAL_ba9cfe6d_4_k_cu_12b5159a6thrust24THRUST_300001_SM_1000_NS3seqE
	.align		8
        /*0160*/ 	.dword	_ZN34_INTERNAL_ba9cfe6d_4_k_cu_12b5159a6thrust24THRUST_300001_SM_1000_NS6deviceE


//--------------------- .text._ZN3cub18CUB_300001_SM_10006detail11EmptyKernelIvEEvv --------------------------
	.section	.text._ZN3cub18CUB_300001_SM_10006detail11EmptyKernelIvEEvv,"ax",@progbits
	.align	128
        .global         _ZN3cub18CUB_300001_SM_10006detail11EmptyKernelIvEEvv
        .type           _ZN3cub18CUB_300001_SM_10006detail11EmptyKernelIvEEvv,@function
        .size           _ZN3cub18CUB_300001_SM_10006detail11EmptyKernelIvEEvv,(.L_x_20 - _ZN3cub18CUB_300001_SM_10006detail11EmptyKernelIvEEvv)
        .other          _ZN3cub18CUB_300001_SM_10006detail11EmptyKernelIvEEvv,@"STO_CUDA_ENTRY STV_DEFAULT"
_ZN3cub18CUB_300001_SM_10006detail11EmptyKernelIvEEvv:
.text._ZN3cub18CUB_300001_SM_10006detail11EmptyKernelIvEEvv:
[----:B------:R-:W-:Y:S01]  /*0000*/  LDC R1, c[0x0][0x37c] ;  /* 0x0000df00ff017b82 */ /* 0x000fe20000000800 */
[----:B------:R-:W-:Y:S05]  /*0010*/  EXIT ;  /* 0x000000000000794d */ /* 0x000fea0003800000 */
.L_x_0:
[----:B------:R-:W-:-:S00]  /*0020*/  BRA `(.L_x_0) ;  /* 0xfffffffc00fc7947 */ /* 0x000fc0000383ffff */
[----:B------:R-:W-:-:S00]  /*0030*/  NOP ;  /* 0x0000000000007918 */ /* 0x000fc00000000000 */
        /* <DEDUP_REMOVED lines=12> */
.L_x_20:


//--------------------- .text._Z7k_mergePxib      --------------------------
	.section	.text._Z7k_mergePxib,"ax",@progbits
	.align	128
        .global         _Z7k_mergePxib
        .type           _Z7k_mergePxib,@function
        .size           _Z7k_mergePxib,(.L_x_21 - _Z7k_mergePxib)
        .other          _Z7k_mergePxib,@"STO_CUDA_ENTRY STV_DEFAULT"
_Z7k_mergePxib:
.text._Z7k_mergePxib:
[----:B------:R-:W-:Y:S01]  /*0000*/  LDC R1, c[0x0][0x37c] ;  /* 0x0000df00ff017b82 */ /* 0x000fe20000000800 */
[----:B------:R-:W0:Y:S07]  /*0010*/  LDCU.U8 UR4, c[0x0][0x38c] ;  /* 0x00007180ff0477ac */ /* 0x000e2e0008000000 */
[----:B------:R-:W1:Y:S08]  /*0020*/  S2UR UR5, SR_CTAID.X ;  /* 0x00000000000579c3 */ /* 0x000e700000002500 */
[----:B------:R-:W2:Y:S01]  /*0030*/  LDC R0, c[0x0][0x388] ;  /* 0x0000e200ff007b82 */ /* 0x000ea20000000800 */
[----:B0-----:R-:W-:-:S04]  /*0040*/  UPRMT UR4, UR4, 0x8880, URZ ;  /* 0x0000888004047896 */ /* 0x001fc800080000ff */
[----:B------:R-:W-:Y:S02]  /*0050*/  UISETP.NE.AND UP0, UPT, UR4, URZ, UPT ;  /* 0x000000ff0400728c */ /* 0x000fe4000bf05270 */
[----:B-1----:R-:W-:-:S09]  /*0060*/  USHF.L.U32 UR4, UR5, 0xb, URZ ;  /* 0x0000000b05047899 */ /* 0x002fd200080006ff */
[----:B------:R-:W-:-:S04]  /*0070*/  @UP0 UIADD3 UR4, UPT, UPT, UR4, 0x400, URZ ;  /* 0x0000040004040890 */ /* 0x000fc8000fffe0ff */
[----:B------:R-:W-:-:S06]  /*0080*/  UIADD3 UR5, UPT, UPT, UR4, 0x800, URZ ;  /* 0x0000080004057890 */ /* 0x000fcc000fffe0ff */
[----:B--2---:R-:W-:-:S13]  /*0090*/  ISETP.LT.AND P0, PT, R0, UR5, PT ;  /* 0x0000000500007c0c */ /* 0x004fda000bf01270 */
[----:B------:R-:W-:Y:S05]  /*00a0*/  @P0 EXIT ;  /* 0x000000000000094d */ /* 0x000fea0003800000 */
[----:B------:R-:W0:Y:S01]  /*00b0*/  S2R R4, SR_TID.X ;  /* 0x0000000000047919 */ /* 0x000e220000002100 */
[----:B------:R-:W1:Y:S01]  /*00c0*/  LDC.64 R2, c[0x0][0x380] ;  /* 0x0000e000ff027b82 */ /* 0x000e620000000a00 */
[----:B------:R-:W2:Y:S01]  /*00d0*/  LDCU.64 UR6, c[0x0][0x358] ;  /* 0x00006b00ff0677ac */ /* 0x000ea20008000a00 */
[----:B0-----:R-:W-:-:S05]  /*00e0*/  LEA R5, R4, UR4, 0x1 ;  /* 0x0000000404057c11 */ /* 0x001fca000f8e08ff */
[----:B-1----:R-:W-:-:S05]  /*00f0*/  IMAD.WIDE R2, R5, 0x8, R2 ;  /* 0x0000000805027825 */ /* 0x002fca00078e0202 */
[----:B--2---:R-:W2:Y:S04]  /*0100*/  LDG.E.64 R8, desc[UR6][R2.64] ;  /* 0x0000000602087981 */ /* 0x004ea8000c1e1b00 */
[----:B------:R-:W2:Y:S01]  /*0110*/  LDG.E.64 R10, desc[UR6][R2.64+0x8] ;  /* 0x00000806020a7981 */ /* 0x000ea2000c1e1b00 */
[----:B------:R-:W0:Y:S01]  /*0120*/  S2UR UR5, SR_CgaCtaId ;  /* 0x00000000000579c3 */ /* 0x000e220000008800 */
[----:B------:R-:W-:Y:S01]  /*0130*/  UMOV UR4, 0x400 ;  /* 0x0000040000047882 */ /* 0x000fe20000000000 */
[C---:B------:R-:W-:Y:S01]  /*0140*/  IMAD.SHL.U32 R7, R4.reuse, 0x8, RZ ;  /* 0x0000000804077824 */ /* 0x040fe200078e00ff */
[----:B------:R-:W-:-:S04]  /*0150*/  ISETP.GE.U32.AND P1, PT, R4, 0x200, PT ;  /* 0x000002000400780c */ /* 0x000fc80003f26070 */
[----:B------:R-:W-:Y:S01]  /*0160*/  LOP3.LUT R17, R7, 0x3ff8, RZ, 0x3c, !PT ;  /* 0x00003ff807117812 */ /* 0x000fe200078e3cff */
[----:B0-----:R-:W-:-:S06]  /*0170*/  ULEA UR4, UR5, UR4, 0x18 ;  /* 0x0000000405047291 */ /* 0x001fcc000f8ec0ff */
[----:B------:R-:W-:-:S05]  /*0180*/  LEA R0, R4, UR4, 0x4 ;  /* 0x0000000404007c11 */ /* 0x000fca000f8e20ff */
[----:B------:R-:W-:-:S04]  /*0190*/  IMAD.IADD R5, R0, 0x1, -R7 ;  /* 0x0000000100057824 */ /* 0x000fc800078e0a07 */
[----:B------:R-:W-:Y:S02]  /*01a0*/  VIADD R19, R5, 0x1000 ;  /* 0x0000100005137836 */ /* 0x000fe40000000000 */
[----:B------:R-:W-:Y:S01]  /*01b0*/  @!P1 IMAD.MOV R19, RZ, RZ, R5 ;  /* 0x000000ffff139224 */ /* 0x000fe200078e0205 */
[----:B--2---:R0:W-:Y:S01]  /*01c0*/  STS.128 [R0], R8 ;  /* 0x0000000800007388 */ /* 0x0041e20000000c00 */
[----:B------:R-:W-:Y:S01]  /*01d0*/  BAR.SYNC.DEFER_BLOCKING 0x0 ;  /* 0x0000000000007b1d */ /* 0x000fe20000010000 */
[----:B0-----:R-:W-:-:S05]  /*01e0*/  IMAD.SHL.U32 R8, R4, 0x800000, RZ ;  /* 0x0080000004087824 */ /* 0x001fca00078e00ff */
[----:B------:R-:W-:-:S04]  /*01f0*/  SHF.R.S32.HI R8, RZ, 0x1f, R8 ;  /* 0x0000001fff087819 */ /* 0x000fc80000011408 */
[----:B------:R-:W-:Y:S01]  /*0200*/  LOP3.LUT R8, R8, 0x1800, RZ, 0xc0, !PT ;  /* 0x0000180008087812 */ /* 0x000fe200078ec0ff */
[----:B------:R-:W-:Y:S04]  /*0210*/  LDS.64 R6, [R5] ;  /* 0x0000000005067984 */ /* 0x000fe80000000a00 */
[----:B------:R-:W-:Y:S01]  /*0220*/  IMAD.IADD R21, R5, 0x1, R8 ;  /* 0x0000000105157824 */ /* 0x000fe200078e0208 */
[----:B------:R-:W0:Y:S02]  /*0230*/  LDS.64 R12, [R17+UR4] ;  /* 0x00000004110c7984 */ /* 0x000e240008000a00 */
[----:B0-----:R-:W-:-:S04]  /*0240*/  ISETP.GT.U32.AND P0, PT, R6, R12, PT ;  /* 0x0000000c0600720c */ /* 0x001fc80003f04070 */
[----:B------:R-:W-:-:S13]  /*0250*/  ISETP.GT.AND.EX P0, PT, R7, R13, PT, P0 ;  /* 0x0000000d0700720c */ /* 0x000fda0003f04300 */
[----:B------:R0:W-:Y:S04]  /*0260*/  @P0 STS.64 [R5], R12 ;  /* 0x0000000c05000388 */ /* 0x0001e80000000a00 */
[----:B------:R1:W-:Y:S01]  /*0270*/  @P0 STS.64 [R17+UR4], R6 ;  /* 0x0000000611000988 */ /* 0x0003e20008000a04 */
[----:B------:R-:W-:Y:S01]  /*0280*/  BAR.SYNC.DEFER_BLOCKING 0x0 ;  /* 0x0000000000007b1d */ /* 0x000fe20000010000 */
[----:B0-----:R-:W-:-:S05]  /*0290*/  IMAD.SHL.U32 R12, R4, 0x1000000, RZ ;  /* 0x01000000040c7824 */ /* 0x001fca00078e00ff */
[----:B------:R-:W-:-:S04]  /*02a0*/  SHF.R.S32.HI R12, RZ, 0x1f, R12 ;  /* 0x0000001fff0c7819 */ /* 0x000fc8000001140c */
[----:B------:R-:W-:-:S05]  /*02b0*/  LOP3.LUT R12, R12, 0x1c00, RZ, 0xc0, !PT ;  /* 0x00001c000c0c7812 */ /* 0x000fca00078ec0ff */
[----:B-1----:R-:W-:Y:S01]  /*02c0*/  IMAD.IADD R17, R5, 0x1, R12 ;  /* 0x0000000105117824 */ /* 0x002fe200078e020c */
[----:B------:R-:W-:Y:S04]  /*02d0*/  LDS.64 R10, [R19] ;  /* 0x00000000130a7984 */ /* 0x000fe80000000a00 */
[----:B------:R-:W0:Y:S02]  /*02e0*/  LDS.64 R14, [R19+0x1000] ;  /* 0x00100000130e7984 */ /* 0x000e240000000a00 */
[----:B0-----:R-:W-:-:S04]  /*02f0*/  ISETP.GT.U32.AND P0, PT, R10, R14, PT ;  /* 0x0000000e0a00720c */ /* 0x001fc80003f04070 */
[----:B------:R-:W-:-:S13]  /*0300*/  ISETP.GT.AND.EX P0, PT, R11, R15, PT, P0 ;  /* 0x0000000f0b00720c */ /* 0x000fda0003f04300 */
[----:B------:R0:W-:Y:S04]  /*0310*/  @P0 STS.64 [R19], R14 ;  /* 0x0000000e13000388 */ /* 0x0001e80000000a00 */
[----:B------:R1:W-:Y:S01]  /*0320*/  @P0 STS.64 [R19+0x1000], R10 ;  /* 0x0010000a13000388 */ /* 0x0003e20000000a00 */
[----:B------:R-:W-:Y:S01]  /*0330*/  BAR.SYNC.DEFER_BLOCKING 0x0 ;  /* 0x0000000000007b1d */ /* 0x000fe20000010000 */
[----:B0-----:R-:W-:-:S05]  /*0340*/  IMAD.SHL.U32 R14, R4, 0x2000000, RZ ;  /* 0x02000000040e7824 */ /* 0x001fca00078e00ff */
[----:B------:R-:W-:-:S04]  /*0350*/  SHF.R.S32.HI R14, RZ, 0x1f, R14 ;  /* 0x0000001fff0e7819 */ /* 0x000fc8000001140e */
[----:B------:R-:W-:-:S05]  /*0360*/  LOP3.LUT R14, R14, 0x1e00, RZ, 0xc0, !PT ;  /* 0x00001e000e0e7812 */ /* 0x000fca00078ec0ff */
[----:B------:R-:W-:Y:S02]  /*0370*/  IMAD.IADD R15, R5, 0x1, R14 ;  /* 0x00000001050f7824 */ /* 0x000fe400078e020e */
[----:B------:R-:W-:Y:S01]  /*0380*/  IMAD.SHL.U32 R14, R4, 0x4000000, RZ ;  /* 0x04000000040e7824 */ /* 0x000fe200078e00ff */
[----:B------:R-:W-:Y:S04]  /*0390*/  LDS.64 R6, [R21] ;  /* 0x0000000015067984 */ /* 0x000fe80000000a00 */
[----:B------:R-:W-:Y:S01]  /*03a0*/  SHF.R.S32.HI R14, RZ, 0x1f, R14 ;  /* 0x0000001fff0e7819 */ /* 0x000fe2000001140e */
[----:B------:R-:W0:Y:S03]  /*03b0*/  LDS.64 R8, [R21+0x800] ;  /* 0x0008000015087984 */ /* 0x000e260000000a00 */
[----:B------:R-:W-:-:S05]  /*03c0*/  LOP3.LUT R14, R14, 0x1f00, RZ, 0xc0, !PT ;  /* 0x00001f000e0e7812 */ /* 0x000fca00078ec0ff */
[----:B-1----:R-:W-:Y:S02]  /*03d0*/  IMAD.IADD R19, R5, 0x1, R14 ;  /* 0x0000000105137824 */ /* 0x002fe400078e020e */
[----:B------:R-:W-:-:S05]  /*03e0*/  IMAD.SHL.U32 R14, R4, 0x8000000, RZ ;  /* 0x08000000040e7824 */ /* 0x000fca00078e00ff */
[----:B------:R-:W-:-:S04]  /*03f0*/  SHF.R.S32.HI R14, RZ, 0x1f, R14 ;  /* 0x0000001fff0e7819 */ /* 0x000fc8000001140e */
[----:B------:R-:W-:Y:S02]  /*0400*/  LOP3.LUT R14, R14, 0x1f80, RZ, 0xc0, !PT ;  /* 0x00001f800e0e7812 */ /* 0x000fe400078ec0ff */
[----:B0-----:R-:W-:-:S04]  /*0410*/  ISETP.GT.U32.AND P0, PT, R6, R8, PT ;  /* 0x000000080600720c */ /* 0x001fc80003f04070 */
[----:B------:R-:W-:-:S13]  /*0420*/  ISETP.GT.AND.EX P0, PT, R7, R9, PT, P0 ;  /* 0x000000090700720c */ /* 0x000fda0003f04300 */
[----:B------:R-:W-:Y:S04]  /*0430*/  @P0 STS.64 [R21], R8 ;  /* 0x0000000815000388 */ /* 0x000fe80000000a00 */
[----:B------:R-:W-:Y:S01]  /*0440*/  @P0 STS.64 [R21+0x800], R6 ;  /* 0x0008000615000388 */ /* 0x000fe20000000a00 */
[----:B------:R-:W-:Y:S06]  /*0450*/  BAR.SYNC.DEFER_BLOCKING 0x0 ;  /* 0x0000000000007b1d */ /* 0x000fec0000010000 */
[----:B------:R-:W-:Y:S04]  /*0460*/  LDS.64 R10, [R17] ;  /* 0x00000000110a7984 */ /* 0x000fe80000000a00 */
[----:B------:R-:W0:Y:S02]  /*0470*/  LDS.64 R12, [R17+0x400] ;  /* 0x00040000110c7984 */ /* 0x000e240000000a00 */
[----:B0-----:R-:W-:-:S04]  /*0480*/  ISETP.GT.U32.AND P0, PT, R10, R12, PT ;  /* 0x0000000c0a00720c */ /* 0x001fc80003f04070 */
[----:B------:R-:W-:-:S13]  /*0490*/  ISETP.GT.AND.EX P0, PT, R11, R13, PT, P0 ;  /* 0x0000000d0b00720c */ /* 0x000fda0003f04300 */
[----:B------:R-:W-:Y:S04]  /*04a0*/  @P0 STS.64 [R17], R12 ;  /* 0x0000000c11000388 */ /* 0x000fe80000000a00 */
[----:B------:R0:W-:Y:S01]  /*04b0*/  @P0 STS.64 [R17+0x400], R10 ;  /* 0x0004000a11000388 */ /* 0x0001e20000000a00 */
[----:B------:R-:W-:Y:S01]  /*04c0*/  BAR.SYNC.DEFER_BLOCKING 0x0 ;  /* 0x0000000000007b1d */ /* 0x000fe20000010000 */
[----:B0-----:R-:W-:Y:S02]  /*04d0*/  IMAD.IADD R17, R5, 0x1, R14 ;  /* 0x0000000105117824 */ /* 0x001fe400078e020e */
[----:B------:R-:W-:-:S05]  /*04e0*/  IMAD.SHL.U32 R14, R4, 0x10000000, RZ ;  /* 0x10000000040e7824 */ /* 0x000fca00078e00ff */
[----:B------:R-:W-:-:S04]  /*04f0*/  SHF.R.S32.HI R14, RZ, 0x1f, R14 ;  /* 0x0000001fff0e7819 */ /* 0x000fc8000001140e */
[----:B------:R-:W-:Y:S01]  /*0500*/  LOP3.LUT R14, R14, 0x1fc0, RZ, 0xc0, !PT ;  /* 0x00001fc00e0e7812 */ /* 0x000fe200078ec0ff */
        /* <DEDUP_REMOVED lines=19> */
[C---:B------:R-:W-:Y:S01]  /*0640*/  IMAD.SHL.U32 R14, R4.reuse, 0x40000000, RZ ;  /* 0x40000000040e7824 */ /* 0x040fe200078e00ff */
[----:B------:R-:W-:-:S04]  /*0650*/  LOP3.LUT R4, R4, 0x1, RZ, 0xc0, !PT ;  /* 0x0000000104047812 */ /* 0x000fc800078ec0ff */
[----:B------:R-:W-:Y:S01]  /*0660*/  SHF.R.S32.HI R14, RZ, 0x1f, R14 ;  /* 0x0000001fff0e7819 */ /* 0x000fe2000001140e */
[----:B------:R-:W-:-:S03]  /*0670*/  IMAD.MOV R4, RZ, RZ, -R4 ;  /* 0x000000ffff047224 */ /* 0x000fc600078e0a04 */
[----:B------:R-:W-:Y:S02]  /*0680*/  LOP3.LUT R14, R14, 0x1ff0, RZ, 0xc0, !PT ;  /* 0x00001ff00e0e7812 */ /* 0x000fe400078ec0ff */
[----:B------:R-:W-:Y:S01]  /*0690*/  LOP3.LUT R4, R4, 0x1ff8, RZ, 0xc0, !PT ;  /* 0x00001ff804047812 */ /* 0x000fe200078ec0ff */
[----:B------:R-:W-:Y:S02]  /*06a0*/  LDS.64 R6, [R17] ;  /* 0x0000000011067984 */ /* 0x000fe40000000a00 */
[----:B------:R-:W-:Y:S02]  /*06b0*/  IMAD.IADD R21, R5, 0x1, R14 ;  /* 0x0000000105157824 */ /* 0x000fe400078e020e */
[----:B------:R-:W0:Y:S02]  /*06c0*/  LDS.64 R8, [R17+0x80] ;  /* 0x0000800011087984 */ /* 0x000e240000000a00 */
        /* <DEDUP_REMOVED lines=12> */
[----:B0-----:R-:W-:-:S05]  /*0790*/  IMAD.IADD R15, R5, 0x1, R4 ;  /* 0x00000001050f7824 */ /* 0x001fca00078e0204 */
[----:B------:R-:W-:Y:S04]  /*07a0*/  LDS.64 R6, [R19] ;  /* 0x0000000013067984 */ /* 0x000fe80000000a00 */
        /* <DEDUP_REMOVED lines=20> */
[----:B------:R-:W0:Y:S04]  /*08f0*/  LDS.128 R16, [R0] ;  /* 0x0000000000107984 */ /* 0x000e280000000c00 */
[----:B0-----:R-:W-:Y:S04]  /*0900*/  STG.E.64 desc[UR6][R2.64], R16 ;  /* 0x0000001002007986 */ /* 0x001fe8000c101b06 */
[----:B------:R-:W-:Y:S01]  /*0910*/  STG.E.64 desc[UR6][R2.64+0x8], R18 ;  /* 0x0000081202007986 */ /* 0x000fe2000c101b06 */
[----:B------:R-:W-:Y:S05]  /*0920*/  EXIT ;  /* 0x000000000000794d */ /* 0x000fea0003800000 */
.L_x_1:
        /* <DEDUP_REMOVED lines=13> */
.L_x_21:


//--------------------- .text._Z11k_blocksortPxi  --------------------------
	.section	.text._Z11k_blocksortPxi,"ax",@progbits
	.align	128
        .global         _Z11k_blocksortPxi
        .type           _Z11k_blocksortPxi,@function
        .size           _Z11k_blocksortPxi,(.L_x_22 - _Z11k_blocksortPxi)
        .other          _Z11k_blocksortPxi,@"STO_CUDA_ENTRY STV_DEFAULT"
_Z11k_blocksortPxi:
.text._Z11k_blocksortPxi:
[----:B------:R-:W-:Y:S08]  /*0000*/  LDC R1, c[0x0][0x37c] ;  /* 0x0000df00ff017b82 */ /* 0x000ff00000000800 */
[----:B------:R-:W0:Y:S08]  /*0010*/  S2UR UR4, SR_CTAID.X ;  /* 0x00000000000479c3 */ /* 0x000e300000002500 */
[----:B------:R-:W1:Y:S01]  /*0020*/  LDC R0, c[0x0][0x388] ;  /* 0x0000e200ff007b82 */ /* 0x000e620000000800 */
[----:B0-----:R-:W-:-:S06]  /*0030*/  USHF.L.U32 UR4, UR4, 0xa, URZ ;  /* 0x0000000a04047899 */ /* 0x001fcc00080006ff */
[----:B-1----:R-:W-:-:S13]  /*0040*/  ISETP.LE.U32.AND P0, PT, R0, UR4, PT ;  /* 0x0000000400007c0c */ /* 0x002fda000bf03070 */
        /* <DEDUP_REMOVED lines=10> */
[----:B------:R-:W-:Y:S01]  /*00f0*/  ISETP.GT.U32.AND P2, PT, R8, 0x1ff, PT ;  /* 0x000001ff0800780c */ /* 0x000fe20003f44070 */
[----:B0-----:R-:W-:-:S06]  /*0100*/  ULEA UR4, UR5, UR4, 0x18 ;  /* 0x0000000405047291 */ /* 0x001fcc000f8ec0ff */
[----:B------:R-:W-:Y:S01]  /*0110*/  LEA R0, R8, UR4, 0x4 ;  /* 0x0000000408007c11 */ /* 0x000fe2000f8e20ff */
[----:B------:R-:W-:-:S04]  /*0120*/  UMOV UR4, URZ ;  /* 0x000000ff00047c82 */ /* 0x000fc80008000000 */
[----:B--2---:R0:W-:Y:S02]  /*0130*/  STS.128 [R0], R4 ;  /* 0x0000000400007388 */ /* 0x0041e40000000c00 */
.L_x_18:
[----:B------:R-:W-:Y:S01]  /*0140*/  BAR.SYNC.DEFER_BLOCKING 0x0 ;  /* 0x0000000000007b1d */ /* 0x000fe20000010000 */
[----:B------:R-:W-:-:S05]  /*0150*/  ISETP.GT.U32.AND P1, PT, R8, 0x1fe, PT ;  /* 0x000001fe0800780c */ /* 0x000fca0003f24070 */
[----:B------:R-:W-:Y:S04]  /*0160*/  BSSY.RECONVERGENT B0, `(.L_x_2) ;  /* 0x000000a000007945 */ /* 0x000fe80003800200 */
[----:B01234-:R-:W-:Y:S05]  /*0170*/  @P2 BRA `(.L_x_3) ;  /* 0x0000000000202947 */ /* 0x01ffea0003800000 */
[----:B0-----:R-:W0:Y:S02]  /*0180*/  LDS.128 R4, [R0] ;  /* 0x0000000000047984 */ /* 0x001e240000000c00 */
[----:B0-----:R-:W-:Y:S01]  /*0190*/  ISETP.GT.U32.AND P0, PT, R4, R6, PT ;  /* 0x000000060400720c */ /* 0x001fe20003f04070 */
[----:B------:R-:W-:Y:S02]  /*01a0*/  IMAD.MOV.U32 R12, RZ, RZ, R6 ;  /* 0x000000ffff0c7224 */ /* 0x000fe400078e0006 */
[----:B------:R-:W-:Y:S01]  /*01b0*/  IMAD.MOV.U32 R13, RZ, RZ, R7 ;  /* 0x000000ffff0d7224 */ /* 0x000fe200078e0007 */
[----:B------:R-:W-:Y:S01]  /*01c0*/  ISETP.GT.AND.EX P0, PT, R5, R7, PT, P0 ;  /* 0x000000070500720c */ /* 0x000fe20003f04300 */
[----:B------:R-:W-:Y:S02]  /*01d0*/  IMAD.MOV.U32 R14, RZ, RZ, R4 ;  /* 0x000000ffff0e7224 */ /* 0x000fe400078e0004 */
[----:B------:R-:W-:-:S10]  /*01e0*/  IMAD.MOV.U32 R15, RZ, RZ, R5 ;  /* 0x000000ffff0f7224 */ /* 0x000fd400078e0005 */
[----:B------:R1:W-:Y:S02]  /*01f0*/  @P0 STS.128 [R0], R12 ;  /* 0x0000000c00000388 */ /* 0x0003e40000000c00 */
.L_x_3:
[----:B------:R-:W-:Y:S05]  /*0200*/  BSYNC.RECONVERGENT B0 ;  /* 0x0000000000007941 */ /* 0x000fea0003800200 */
.L_x_2:
[----:B------:R-:W-:Y:S01]  /*0210*/  BAR.SYNC.DEFER_BLOCKING 0x0 ;  /* 0x0000000000007b1d */ /* 0x000fe20000010000 */
[----:B------:R-:W-:-:S05]  /*0220*/  ISETP.GT.U32.AND P2, PT, R8, 0x1ff, PT ;  /* 0x000001ff0800780c */ /* 0x000fca0003f44070 */
[----:B------:R-:W-:Y:S04]  /*0230*/  BSSY.RECONVERGENT B0, `(.L_x_4) ;  /* 0x0000008000007945 */ /* 0x000fe80003800200 */
[----:B------:R-:W-:Y:S05]  /*0240*/  @P1 BRA `(.L_x_5) ;  /* 0x0000000000181947 */ /* 0x000fea0003800000 */
[----:B0-----:R-:W-:Y:S04]  /*0250*/  LDS.64 R4, [R0+0x8] ;  /* 0x0000080000047984 */ /* 0x001fe80000000a00 */
[----:B------:R-:W0:Y:S02]  /*0260*/  LDS.64 R6, [R0+0x10] ;  /* 0x0000100000067984 */ /* 0x000e240000000a00 */
[----:B0-----:R-:W-:-:S04]  /*0270*/  ISETP.GT.U32.AND P0, PT, R4, R6, PT ;  /* 0x000000060400720c */ /* 0x001fc80003f04070 */
[----:B------:R-:W-:-:S13]  /*0280*/  ISETP.GT.AND.EX P0, PT, R5, R7, PT, P0 ;  /* 0x000000070500720c */ /* 0x000fda0003f04300 */
[----:B------:R2:W-:Y:S04]  /*0290*/  @P0 STS.64 [R0+0x8], R6 ;  /* 0x0000080600000388 */ /* 0x0005e80000000a00 */
[----:B------:R2:W-:Y:S02]  /*02a0*/  @P0 STS.64 [R0+0x10], R4 ;  /* 0x0000100400000388 */ /* 0x0005e40000000a00 */
.L_x_5:
[----:B------:R-:W-:Y:S05]  /*02b0*/  BSYNC.RECONVERGENT B0 ;  /* 0x0000000000007941 */ /* 0x000fea0003800200 */
.L_x_4:
[----:B------:R-:W-:Y:S06]  /*02c0*/  BAR.SYNC.DEFER_BLOCKING 0x0 ;  /* 0x0000000000007b1d */ /* 0x000fec0000010000 */
[----:B------:R-:W-:Y:S04]  /*02d0*/  BSSY.RECONVERGENT B0, `(.L_x_6) ;  /* 0x000000a000007945 */ /* 0x000fe80003800200 */
[----:B------:R-:W-:Y:S05]  /*02e0*/  @P2 BRA `(.L_x_7) ;  /* 0x0000000000202947 */ /* 0x000fea0003800000 */
[----:B0-2---:R-:W0:Y:S02]  /*02f0*/  LDS.128 R4, [R0] ;  /* 0x0000000000047984 */ /* 0x005e240000000c00 */
[----:B0-----:R-:W-:Y:S01]  /*0300*/  ISETP.GT.U32.AND P0, PT, R4, R6, PT ;  /* 0x000000060400720c */ /* 0x001fe20003f04070 */
[----:B-1----:R-:W-:Y:S02]  /*0310*/  IMAD.MOV.U32 R12, RZ, RZ, R6 ;  /* 0x000000ffff0c7224 */ /* 0x002fe400078e0006 */
[----:B------:R-:W-:Y:S01]  /*0320*/  IMAD.MOV.U32 R13, RZ, RZ, R7 ;  /* 0x000000ffff0d7224 */ /* 0x000fe200078e0007 */
[----:B------:R-:W-:Y:S01]  /*0330*/  ISETP.GT.AND.EX P0, PT, R5, R7, PT, P0 ;  /* 0x000000070500720c */ /* 0x000fe20003f04300 */
[----:B------:R-:W-:Y:S02]  /*0340*/  IMAD.MOV.U32 R14, RZ, RZ, R4 ;  /* 0x000000ffff0e7224 */ /* 0x000fe400078e0004 */
[----:B------:R-:W-:-:S10]  /*0350*/  IMAD.MOV.U32 R15, RZ, RZ, R5 ;  /* 0x000000ffff0f7224 */ /* 0x000fd400078e0005 */
[----:B------:R3:W-:Y:S02]  /*0360*/  @P0 STS.128 [R0], R12 ;  /* 0x0000000c00000388 */ /* 0x0007e40000000c00 */
.L_x_7:
[----:B------:R-:W-:Y:S05]  /*0370*/  BSYNC.RECONVERGENT B0 ;  /* 0x0000000000007941 */ /* 0x000fea0003800200 */
.L_x_6:
[----:B------:R-:W-:Y:S06]  /*0380*/  BAR.SYNC.DEFER_BLOCKING 0x0 ;  /* 0x0000000000007b1d */ /* 0x000fec0000010000 */
[----:B------:R-:W-:Y:S04]  /*0390*/  BSSY.RECONVERGENT B0, `(.L_x_8) ;  /* 0x0000008000007945 */ /* 0x000fe80003800200 */
[----:B------:R-:W-:Y:S05]  /*03a0*/  @P1 BRA `(.L_x_9) ;  /* 0x0000000000181947 */ /* 0x000fea0003800000 */
[----:B0-2---:R-:W-:Y:S04]  /*03b0*/  LDS.64 R4, [R0+0x8] ;  /* 0x0000080000047984 */ /* 0x005fe80000000a00 */
[----:B------:R-:W0:Y:S02]  /*03c0*/  LDS.64 R6, [R0+0x10] ;  /* 0x0000100000067984 */ /* 0x000e240000000a00 */
[----:B0-----:R-:W-:-:S04]  /*03d0*/  ISETP.GT.U32.AND P0, PT, R4, R6, PT ;  /* 0x000000060400720c */ /* 0x001fc80003f04070 */
[----:B------:R-:W-:-:S13]  /*03e0*/  ISETP.GT.AND.EX P0, PT, R5, R7, PT, P0 ;  /* 0x000000070500720c */ /* 0x000fda0003f04300 */
[----:B------:R4:W-:Y:S04]  /*03f0*/  @P0 STS.64 [R0+0x8], R6 ;  /* 0x0000080600000388 */ /* 0x0009e80000000a00 */
[----:B------:R4:W-:Y:S02]  /*0400*/  @P0 STS.64 [R0+0x10], R4 ;  /* 0x0000100400000388 */ /* 0x0009e40000000a00 */
.L_x_9:
[----:B------:R-:W-:Y:S05]  /*0410*/  BSYNC.RECONVERGENT B0 ;  /* 0x0000000000007941 */ /* 0x000fea0003800200 */
.L_x_8:
[----:B------:R-:W-:Y:S06]  /*0420*/  BAR.SYNC.DEFER_BLOCKING 0x0 ;  /* 0x0000000000007b1d */ /* 0x000fec0000010000 */
[----:B------:R-:W-:Y:S04]  /*0430*/  BSSY.RECONVERGENT B0, `(.L_x_10) ;  /* 0x000000a000007945 */ /* 0x000fe80003800200 */
[----:B------:R-:W-:Y:S05]  /*0440*/  @P2 BRA `(.L_x_11) ;  /* 0x0000000000202947 */ /* 0x000fea0003800000 */
[----:B0-2-4-:R-:W0:Y:S02]  /*0450*/  LDS.128 R4, [R0] ;  /* 0x0000000000047984 */ /* 0x015e240000000c00 */
[----:B0-----:R-:W-:Y:S01]  /*0460*/  ISETP.GT.U32.AND P0, PT, R4, R6, PT ;  /* 0x000000060400720c */ /* 0x001fe20003f04070 */
[----:B-1-3--:R-:W-:Y:S02]  /*0470*/  IMAD.MOV.U32 R12, RZ, RZ, R6 ;  /* 0x000000ffff0c7224 */ /* 0x00afe400078e0006 */
[----:B------:R-:W-:Y:S01]  /*0480*/  IMAD.MOV.U32 R13, RZ, RZ, R7 ;  /* 0x000000ffff0d7224 */ /* 0x000fe200078e0007 */
[----:B------:R-:W-:Y:S01]  /*0490*/  ISETP.GT.AND.EX P0, PT, R5, R7, PT, P0 ;  /* 0x000000070500720c */ /* 0x000fe20003f04300 */
[----:B------:R-:W-:Y:S02]  /*04a0*/  IMAD.MOV.U32 R14, RZ, RZ, R4 ;  /* 0x000000ffff0e7224 */ /* 0x000fe400078e0004 */
[----:B------:R-:W-:-:S10]  /*04b0*/  IMAD.MOV.U32 R15, RZ, RZ, R5 ;  /* 0x000000ffff0f7224 */ /* 0x000fd400078e0005 */
[----:B------:R0:W-:Y:S02]  /*04c0*/  @P0 STS.128 [R0], R12 ;  /* 0x0000000c00000388 */ /* 0x0001e40000000c00 */
.L_x_11:
[----:B------:R-:W-:Y:S05]  /*04d0*/  BSYNC.RECONVERGENT B0 ;  /* 0x0000000000007941 */ /* 0x000fea0003800200 */
.L_x_10:
[----:B------:R-:W-:Y:S06]  /*04e0*/  BAR.SYNC.DEFER_BLOCKING 0x0 ;  /* 0x0000000000007b1d */ /* 0x000fec0000010000 */
[----:B------:R-:W-:Y:S04]  /*04f0*/  BSSY.RECONVERGENT B0, `(.L_x_12) ;  /* 0x0000008000007945 */ /* 0x000fe80003800200 */
[----:B------:R-:W-:Y:S05]  /*0500*/  @P1 BRA `(.L_x_13) ;  /* 0x0000000000181947 */ /* 0x000fea0003800000 */
[----:B0-2-4-:R-:W-:Y:S04]  /*0510*/  LDS.64 R4, [R0+0x8] ;  /* 0x0000080000047984 */ /* 0x015fe80000000a00 */
[----:B------:R-:W0:Y:S02]  /*0520*/  LDS.64 R6, [R0+0x10] ;  /* 0x0000100000067984 */ /* 0x000e240000000a00 */
[----:B0-----:R-:W-:-:S04]  /*0530*/  ISETP.GT.U32.AND P0, PT, R4, R6, PT ;  /* 0x000000060400720c */ /* 0x001fc80003f04070 */
[----:B------:R-:W-:-:S13]  /*0540*/  ISETP.GT.AND.EX P0, PT, R5, R7, PT, P0 ;  /* 0x000000070500720c */ /* 0x000fda0003f04300 */
[----:B------:R0:W-:Y:S04]  /*0550*/  @P0 STS.64 [R0+0x8], R6 ;  /* 0x0000080600000388 */ /* 0x0001e80000000a00 */
[----:B------:R0:W-:Y:S02]  /*0560*/  @P0 STS.64 [R0+0x10], R4 ;  /* 0x0000100400000388 */ /* 0x0001e40000000a00 */
.L_x_13:
[----:B------:R-:W-:Y:S05]  /*0570*/  BSYNC.RECONVERGENT B0 ;  /* 0x0000000000007941 */ /* 0x000fea0003800200 */
.L_x_12:
        /* <DEDUP_REMOVED lines=11> */
.L_x_15:
[----:B------:R-:W-:Y:S05]  /*0630*/  BSYNC.RECONVERGENT B0 ;  /* 0x0000000000007941 */ /* 0x000fea0003800200 */
.L_x_14:
[----:B------:R-:W-:Y:S01]  /*0640*/  UIADD3 UR4, UPT, UPT, UR4, 0x4, URZ ;  /* 0x0000000404047890 */ /* 0x000fe2000fffe0ff */
[----:B------:R-:W-:Y:S03]  /*0650*/  BAR.SYNC.DEFER_BLOCKING 0x0 ;  /* 0x0000000000007b1d */ /* 0x000fe60000010000 */
[----:B------:R-:W-:-:S03]  /*0660*/  UISETP.NE.AND UP0, UPT, UR4, 0x200, UPT ;  /* 0x000002000400788c */ /* 0x000fc6000bf05270 */
        /* <DEDUP_REMOVED lines=8> */
.L_x_17:
[----:B------:R-:W-:Y:S05]  /*06f0*/  BSYNC.RECONVERGENT B0 ;  /* 0x0000000000007941 */ /* 0x000fea0003800200 */
.L_x_16:
[----:B------:R-:W-:Y:S05]  /*0700*/  BRA.U UP0, `(.L_x_18) ;  /* 0xfffffff9008c7547 */ /* 0x000fea000b83ffff */
[----:B------:R-:W-:Y:S06]  /*0710*/  BAR.SYNC.DEFER_BLOCKING 0x0 ;  /* 0x0000000000007b1d */ /* 0x000fec0000010000 */
[----:B0-2-4-:R-:W0:Y:S04]  /*0720*/  LDS.128 R4, [R0] ;  /* 0x0000000000047984 */ /* 0x015e280000000c00 */
[----:B0-----:R-:W-:Y:S04]  /*0730*/  STG.E.64 desc[UR6][R2.64], R4 ;  /* 0x0000000402007986 */ /* 0x001fe8000c101b06 */
[----:B------:R-:W-:Y:S01]  /*0740*/  STG.E.64 desc[UR6][R2.64+0x8], R6 ;  /* 0x0000080602007986 */ /* 0x000fe2000c101b06 */
[----:B------:R-:W-:Y:S05]  /*0750*/  EXIT ;  /* 0x000000000000794d */ /* 0x000fea0003800000 */
.L_x_19:
        /* <DEDUP_REMOVED lines=10> */
.L_x_22:


//--------------------- .nv.shared.reserved.0     --------------------------
	.section	.nv.shared.reserved.0,"aw",@nobits
	.weak		__nv_reservedSMEM_offset_0_alias
	.size		__nv_reservedSMEM_offset_0_alias, 0, 64
	.other		__nv_reservedSMEM_offset_0_alias,@"STO_CUDA_RESERVED_SHARED STV_DEFAULT"
__nv_reservedSMEM_offset_0_alias:
	.zero		0
	.zero		64


//--------------------- .nv.global                --------------------------
	.section	.nv.global,"aw",@nobits
.nv.global:
	.type		_ZN34_INTERNAL_ba9cfe6d_4_k_cu_12b5159a6thrust24THRUST_300001_SM_1000_NS12placeholders2_8E,@object
	.size		_ZN34_INTERNAL_ba9cfe6d_4_k_cu_12b5159a6thrust24THRUST_300001_SM_1000_NS12placeholders2_8E,(_ZN34_INTERNAL_ba9cfe6d_4_k_cu_12b5159a4cuda3std3__436_GLOBAL__N__ba9cfe6d_4_k_cu_12b5159a6ignoreE - _ZN34_INTERNAL_ba9cfe6d_4_k_cu_12b5159a6thrust24THRUST_300001_SM_1000_NS12placeholders2_8E)
_ZN34_INTERNAL_ba9cfe6d_4_k_cu_12b5159a6thrust24THRUST_300001_SM_1000_NS12placeholders2_8E:
	.zero		1
	.type		_ZN34_INTERNAL_ba9cfe6d_4_k_cu_12b5159a4cuda3std3__436_GLOBAL__N__ba9cfe6d_4_k_cu_12b5159a6ignoreE,@object
	.size		_ZN34_INTERNAL_ba9cfe6d_4_k_cu_12b5159a4cuda3std3__436_GLOBAL__N__ba9cfe6d_4_k_cu_12b5159a6ignoreE,(_ZN34_INTERNAL_ba9cfe6d_4_k_cu_12b5159a4cuda3std6ranges3__45__cpo4dataE - _ZN34_INTERNAL_ba9cfe6d_4_k_cu_12b5159a4cuda3std3__436_GLOBAL__N__ba9cfe6d_4_k_cu_12b5159a6ignoreE)
_ZN34_INTERNAL_ba9cfe6d_4_k_cu_12b5159a4cuda3std3__436_GLOBAL__N__ba9cfe6d_4_k_cu_12b5159a6ignoreE:
	.zero		1
	.type		_ZN34_INTERNAL_ba9cfe6d_4_k_cu_12b5159a4cuda3std6ranges3__45__cpo4dataE,@object
	.size		_ZN34_INTERNAL_ba9cfe6d_4_k_cu_12b5159a4cuda3std6ranges3__45__cpo4dataE,(_ZN34_INTERNAL_ba9cfe6d_4_k_cu_12b5159a6thrust24THRUST_300001_SM_1000_NS6system3cpp3parE - _ZN34_INTERNAL_ba9cfe6d_4_k_cu_12b5159a4cuda3std6ranges3__45__cpo4dataE)
_ZN34_INTERNAL_ba9cfe6d_4_k_cu_12b5159a4cuda3std6ranges3__45__cpo4dataE:
	.zero		1
	.type		_ZN34_INTERNAL_ba9cfe6d_4_k_cu_12b5159a6thrust24THRUST_300001_SM_1000_NS6system3cpp3parE,@object
	.size		_ZN34_INTERNAL_ba9cfe6d_4_k_cu_12b5159a6thrust24THRUST_300001_SM_1000_NS6system3cpp3parE,(_ZN34_INTERNAL_ba9cfe6d_4_k_cu_12b5159a4cuda3std3__45__cpo5beginE - _ZN34_INTERNAL_ba9cfe6d_4_k_cu_12b5159a6thrust24THRUST_300001_SM_1000_NS6system3cpp3parE)
_ZN34_INTERNAL_ba9cfe6d_4_k_cu_12b5159a6thrust24THRUST_300001_SM_1000_NS6system3cpp3parE:
	.zero		1
	.type		_ZN34_INTERNAL_ba9cfe6d_4_k_cu_12b5159a4cuda3std3__45__cpo5beginE,@object
	.size		_ZN34_INTERNAL_ba9cfe6d_4_k_cu_12b5159a4cuda3std3__45__cpo5beginE,(_ZN34_INTERNAL_ba9cfe6d_4_k_cu_12b5159a4cuda3std6ranges3__45__cpo5beginE - _ZN34_INTERNAL_ba9cfe6d_4_k_cu_12b5159a4cuda3std3__45__cpo5beginE)
_ZN34_INTERNAL_ba9cfe6d_4_k_cu_12b5159a4cuda3std3__45__cpo5beginE:
	.zero		1
	.type		_ZN34_INTERNAL_ba9cfe6d_4_k_cu_12b5159a4cuda3std6ranges3__45__cpo5beginE,@object
	.size		_ZN34_INTERNAL_ba9cfe6d_4_k_cu_12b5159a4cuda3std6ranges3__45__cpo5beginE,(_ZN34_INTERNAL_ba9cfe6d_4_k_cu_12b5159a6thrust24THRUST_300001_SM_1000_NS6deviceE - _ZN34_INTERNAL_ba9cfe6d_4_k_cu_12b5159a4cuda3std6ranges3__45__cpo5beginE)
_ZN34_INTERNAL_ba9cfe6d_4_k_cu_12b5159a4cuda3std6ranges3__45__cpo5beginE:
	.zero		1
	.type		_ZN34_INTERNAL_ba9cfe6d_4_k_cu_12b5159a6thrust24THRUST_300001_SM_1000_NS6deviceE,@object
	.size		_ZN34_INTERNAL_ba9cfe6d_4_k_cu_12b5159a6thrust24THRUST_300001_SM_1000_NS6deviceE,(_ZN34_INTERNAL_ba9cfe6d_4_k_cu_12b5159a4cuda3std3__47nulloptE - _ZN34_INTERNAL_ba9cfe6d_4_k_cu_12b5159a6thrust24THRUST_300001_SM_1000_NS6deviceE)
_ZN34_INTERNAL_ba9cfe6d_4_k_cu_12b5159a6thrust24THRUST_300001_SM_1000_NS6deviceE:
	.zero		1
	.type		_ZN34_INTERNAL_ba9cfe6d_4_k_cu_12b5159a4cuda3std3__47nulloptE,@object
	.size		_ZN34_INTERNAL_ba9cfe6d_4_k_cu_12b5159a4cuda3std3__47nulloptE,(_ZN34_INTERNAL_ba9cfe6d_4_k_cu_12b5159a4cuda3std6ranges3__45__cpo8distanceE - _ZN34_INTERNAL_ba9cfe6d_4_k_cu_12b5159a4cuda3std3__47nulloptE)
_ZN34_INTERNAL_ba9cfe6d_4_k_cu_12b5159a4cuda3std3__47nulloptE:
	.zero		1
	.type		_ZN34_INTERNAL_ba9cfe6d_4_k_cu_12b5159a4cuda3std6ranges3__45__cpo8distanceE,@object
	.size		_ZN34_INTERNAL_ba9cfe6d_4_k_cu_12b5159a4cuda3std6ranges3__45__cpo8distanceE,(_ZN34_INTERNAL_ba9cfe6d_4_k_cu_12b5159a6thrust24THRUST_300001_SM_1000_NS12placeholders2_4E - _ZN34_INTERNAL_ba9cfe6d_4_k_cu_12b5159a4cuda3std6ranges3__45__cpo8distanceE)
_ZN34_INTERNAL_ba9cfe6d_4_k_cu_12b5159a4cuda3std6ranges3__45__cpo8distanceE:
	.zero		1
	.type		_ZN34_INTERNAL_ba9cfe6d_4_k_cu_12b5159a6thrust24THRUST_300001_SM_1000_NS12placeholders2_4E,@object
	.size		_ZN34_INTERNAL_ba9cfe6d_4_k_cu_12b5159a6thrust24THRUST_300001_SM_1000_NS12placeholders2_4E,(_ZN34_INTERNAL_ba9cfe6d_4_k_cu_12b5159a4cuda3std3__45__cpo6rbeginE - _ZN34_INTERNAL_ba9cfe6d_4_k_cu_12b5159a6thrust24THRUST_300001_SM_1000_NS12placeholders2_4E)
_ZN34_INTERNAL_ba9cfe6d_4_k_cu_12b5159a6thrust24THRUST_300001_SM_1000_NS12placeholders2_4E:
	.zero		1
	.type		_ZN34_INTERNAL_ba9cfe6d_4_k_cu_12b5159a4cuda3std3__45__cpo6rbeginE,@object
	.size		_ZN34_INTERNAL_ba9cfe6d_4_k_cu_12b5159a4cuda3std3__45__cpo6rbeginE,(_ZN34_INTERNAL_ba9cfe6d_4_k_cu_12b5159a4cuda3std6ranges3__45__cpo7advanceE - _ZN34_INTERNAL_ba9cfe6d_4_k_cu_12b5159a4cuda3std3__45__cpo6rbeginE)
_ZN34_INTERNAL_ba9cfe6d_4_k_cu_12b5159a4cuda3std3__45__cpo6rbeginE:
	.zero		1
	.type		_ZN34_INTERNAL_ba9cfe6d_4_k_cu_12b5159a4cuda3std6ranges3__45__cpo7advanceE,@object
	.size		_ZN34_INTERNAL_ba9cfe6d_4_k_cu_12b5159a4cuda3std6ranges3__45__cpo7advanceE,(_ZN34_INTERNAL_ba9cfe6d_4_k_cu_12b5159a6thrust24THRUST_300001_SM_1000_NS12placeholders3_10E - _ZN34_INTERNAL_ba9cfe6d_4_k_cu_12b5159a4cuda3std6ranges3__45__cpo7advanceE)
_ZN34_INTERNAL_ba9cfe6d_4_k_cu_12b5159a4cuda3std6ranges3__45__cpo7advanceE:
	.zero		1
	.type		_ZN34_INTERNAL_ba9cfe6d_4_k_cu_12b5159a6thrust24THRUST_300001_SM_1000_NS12placeholders3_10E,@object
	.size		_ZN34_INTERNAL_ba9cfe6d_4_k_cu_12b5159a6thrust24THRUST_300001_SM_1000_NS12placeholders3_10E,(_ZN34_INTERNAL_ba9cfe6d_4_k_cu_12b5159a4cuda3std3__48in_placeE - _ZN34_INTERNAL_ba9cfe6d_4_k_cu_12b5159a6thrust24THRUST_300001_SM_1000_NS12placeholders3_10E)
_ZN34_INTERNAL_ba9cfe6d_4_k_cu_12b5159a6thrust24THRUST_300001_SM_1000_NS12placeholders3_10E:
	.zero		1
	.type		_ZN34_INTERNAL_ba9cfe6d_4_k_cu_12b5159a4cuda3std3__48in_placeE,@object
	.size		_ZN34_INTERNAL_ba9cfe6d_4_k_cu_12b5159a4cuda3std3__48in_placeE,(_ZN34_INTERNAL_ba9cfe6d_4_k_cu_12b5159a4cuda3std6ranges3__45__cpo4sizeE - _ZN34_INTERNAL_ba9cfe6d_4_k_cu_12b5159a4cuda3std3__48in_placeE)
_ZN34_INTERNAL_ba9cfe6d_4_k_cu_12b5159a4cuda3std3__48in_placeE:
	.zero		1
	.type		_ZN34_INTERNAL_ba9cfe6d_4_k_cu_12b5159a4cuda3std6ranges3__45__cpo4sizeE,@object
	.size		_ZN34_INTERNAL_ba9cfe6d_4_k_cu_12b5159a4cuda3std6ranges3__45__cpo4sizeE,(_ZN34_INTERNAL_ba9cfe6d_4_k_cu_12b5159a6thrust24THRUST_300001_SM_1000_NS12placeholders2_2E - _ZN34_INTERNAL_ba9cfe6d_4_k_cu_12b5159a4cuda3std6ranges3__45__cpo4sizeE)
_ZN34_INTERNAL_ba9cfe6d_4_k_cu_12b5159a4cuda3std6ranges3__45__cpo4sizeE:
	.zero		1
	.type		_ZN34_INTERNAL_ba9cfe6d_4_k_cu_12b5159a6thrust24THRUST_300001_SM_1000_NS12placeholders2_2E,@object
	.size		_ZN34_INTERNAL_ba9cfe6d_4_k_cu_12b5159a6thrust24THRUST_300001_SM_1000_NS12placeholders2_2E,(_ZN34_INTERNAL_ba9cfe6d_4_k_cu_12b5159a4cuda3std3__45__cpo6cbeginE - _ZN34_INTERNAL_ba9cfe6d_4_k_cu_12b5159a6thrust24THRUST_300001_SM_1000_NS12placeholders2_2E)
_ZN34_INTERNAL_ba9cfe6d_4_k_cu_12b5159a6thrust24THRUST_300001_SM_1000_NS12placeholders2_2E:
	.zero		1
	.type		_ZN34_INTERNAL_ba9cfe6d_4_k_cu_12b5159a4cuda3std3__45__cpo6cbeginE,@object
	.size		_ZN34_INTERNAL_ba9cfe6d_4_k_cu_12b5159a4cuda3std3__45__cpo6cbeginE,(_ZN34_INTERNAL_ba9cfe6d_4_k_cu_12b5159a4cuda3std6ranges3__45__cpo6cbeginE - _ZN34_INTERNAL_ba9cfe6d_4_k_cu_12b5159a4cuda3std3__45__cpo6cbeginE)
_ZN34_INTERNAL_ba9cfe6d_4_k_cu_12b5159a4cuda3std3__45__cpo6cbeginE:
	.zero		1
	.type		_ZN34_INTERNAL_ba9cfe6d_4_k_cu_12b5159a4cuda3std6ranges3__45__cpo6cbeginE,@object
	.size		_ZN34_INTERNAL_ba9cfe6d_4_k_cu_12b5159a4cuda3std6ranges3__45__cpo6cbeginE,(_ZN34_INTERNAL_ba9cfe6d_4_k_cu_12b5159a6thrust24THRUST_300001_SM_1000_NS12placeholders2_6E - _ZN34_INTERNAL_ba9cfe6d_4_k_cu_12b5159a4cuda3std6ranges3__45__cpo6cbeginE)
_ZN34_INTERNAL_ba9cfe6d_4_k_cu_12b5159a4cuda3std6ranges3__45__cpo6cbeginE:
	.zero		1
	.type		_ZN34_INTERNAL_ba9cfe6d_4_k_cu_12b5159a6thrust24THRUST_300001_SM_1000_NS12placeholders2_6E,@object
	.size		_ZN34_INTERNAL_ba9cfe6d_4_k_cu_12b5159a6thrust24THRUST_300001_SM_1000_NS12placeholders2_6E,(_ZN34_INTERNAL_ba9cfe6d_4_k_cu_12b5159a4cuda3std3__45__cpo7crbeginE - _ZN34_INTERNAL_ba9cfe6d_4_k_cu_12b5159a6thrust24THRUST_300001_SM_1000_NS12placeholders2_6E)
_ZN34_INTERNAL_ba9cfe6d_4_k_cu_12b5159a6thrust24THRUST_300001_SM_1000_NS12placeholders2_6E:
	.zero		1
	.type		_ZN34_INTERNAL_ba9cfe6d_4_k_cu_12b5159a4cuda3std3__45__cpo7crbeginE,@object
	.size		_ZN34_INTERNAL_ba9cfe6d_4_k_cu_12b5159a4cuda3std3__45__cpo7crbeginE,(_ZN34_INTERNAL_ba9cfe6d_4_k_cu_12b5159a4cuda3std6ranges3__45__cpo4nextE - _ZN34_INTERNAL_ba9cfe6d_4_k_cu_12b5159a4cuda3std3__45__cpo7crbeginE)
_ZN34_INTERNAL_ba9cfe6d_4_k_cu_12b5159a4cuda3std3__45__cpo7crbeginE:
	.zero		1
	.type		_ZN34_INTERNAL_ba9cfe6d_4_k_cu_12b5159a4cuda3std6ranges3__45__cpo4nextE,@object
	.size		_ZN34_INTERNAL_ba9cfe6d_4_k_cu_12b5159a4cuda3std6ranges3__45__cpo4nextE,(_ZN34_INTERNAL_ba9cfe6d_4_k_cu_12b5159a4cuda3std6ranges3__45__cpo4swapE - _ZN34_INTERNAL_ba9cfe6d_4_k_cu_12b5159a4cuda3std6ranges3__45__cpo4nextE)
_ZN34_INTERNAL_ba9cfe6d_4_k_cu_12b5159a4cuda3std6ranges3__45__cpo4nextE:
	.zero		1
	.type		_ZN34_INTERNAL_ba9cfe6d_4_k_cu_12b5159a4cuda3std6ranges3__45__cpo4swapE,@object
	.size		_ZN34_INTERNAL_ba9cfe6d_4_k_cu_12b5159a4cuda3std6ranges3__45__cpo4swapE,(_ZN34_INTERNAL_ba9cfe6d_4_k_cu_12b5159a6thrust24THRUST_300001_SM_1000_NS8cuda_cub10par_nosyncE - _ZN34_INTERNAL_ba9cfe6d_4_k_cu_12b5159a4cuda3std6ranges3__45__cpo4swapE)
_ZN34_INTERNAL_ba9cfe6d_4_k_cu_12b5159a4cuda3std6ranges3__45__cpo4swapE:
	.zero		1
	.type		_ZN34_INTERNAL_ba9cfe6d_4_k_cu_12b5159a6thrust24THRUST_300001_SM_1000_NS8cuda_cub10par_nosyncE,@object
	.size		_ZN34_INTERNAL_ba9cfe6d_4_k_cu_12b5159a6thrust24THRUST_300001_SM_1000_NS8cuda_cub10par_nosyncE,(_ZN34_INTERNAL_ba9cfe6d_4_k_cu_12b5159a6thrust24THRUST_300001_SM_1000_NS3seqE - _ZN34_INTERNAL_ba9cfe6d_4_k_cu_12b5159a6thrust24THRUST_300001_SM_1000_NS8cuda_cub10par_nosyncE)
_ZN34_INTERNAL_ba9cfe6d_4_k_cu_12b5159a6thrust24THRUST_300001_SM_1000_NS8cuda_cub10par_nosyncE:
	.zero		1
	.type		_ZN34_INTERNAL_ba9cfe6d_4_k_cu_12b5159a6thrust24THRUST_300001_SM_1000_NS3seqE,@object
	.size		_ZN34_INTERNAL_ba9cfe6d_4_k_cu_12b5159a6thrust24THRUST_300001_SM_1000_NS3seqE,(_ZN34_INTERNAL_ba9cfe6d_4_k_cu_12b5159a4cuda3std3__420unreachable_sentinelE - _ZN34_INTERNAL_ba9cfe6d_4_k_cu_12b5159a6thrust24THRUST_300001_SM_1000_NS3seqE)
_ZN34_INTERNAL_ba9cfe6d_4_k_cu_12b5159a6thrust24THRUST_300001_SM_1000_NS3seqE:
	.zero		1
	.type		_ZN34_INTERNAL_ba9cfe6d_4_k_cu_12b5159a4cuda3std3__420unreachable_sentinelE,@object
	.size		_ZN34_INTERNAL_ba9cfe6d_4_k_cu_12b5159a4cuda3std3__420unreachable_sentinelE,(_ZN34_INTERNAL_ba9cfe6d_4_k_cu_12b5159a4cuda3std6ranges3__45__cpo5ssizeE - _ZN34_INTERNAL_ba9cfe6d_4_k_cu_12b5159a4cuda3std3__420unreachable_sentinelE)
_ZN34_INTERNAL_ba9cfe6d_4_k_cu_12b5159a4cuda3std3__420unreachable_sentinelE:
	.zero		1
	.type		_ZN34_INTERNAL_ba9cfe6d_4_k_cu_12b5159a4cuda3std6ranges3__45__cpo5ssizeE,@object
	.size		_ZN34_INTERNAL_ba9cfe6d_4_k_cu_12b5159a4cuda3std6ranges3__45__cpo5ssizeE,(_ZN34_INTERNAL_ba9cfe6d_4_k_cu_12b5159a6thrust24THRUST_300001_SM_1000_NS12placeholders2_3E - _ZN34_INTERNAL_ba9cfe6d_4_k_cu_12b5159a4cuda3std6ranges3__45__cpo5ssizeE)
_ZN34_INTERNAL_ba9cfe6d_4_k_cu_12b5159a4cuda3std6ranges3__45__cpo5ssizeE:
	.zero		1
	.type		_ZN34_INTERNAL_ba9cfe6d_4_k_cu_12b5159a6thrust24THRUST_300001_SM_1000_NS12placeholders2_3E,@object
	.size		_ZN34_INTERNAL_ba9cfe6d_4_k_cu_12b5159a6thrust24THRUST_300001_SM_1000_NS12placeholders2_3E,(_ZN34_INTERNAL_ba9cfe6d_4_k_cu_12b5159a4cuda3std3__45__cpo4cendE - _ZN34_INTERNAL_ba9cfe6d_4_k_cu_12b5159a6thrust24THRUST_300001_SM_1000_NS12placeholders2_3E)
_ZN34_INTERNAL_ba9cfe6d_4_k_cu_12b5159a6thrust24THRUST_300001_SM_1000_NS12placeholders2_3E:
	.zero		1
	.type		_ZN34_INTERNAL_ba9cfe6d_4_k_cu_12b5159a4cuda3std3__45__cpo4cendE,@object
	.size		_ZN34_INTERNAL_ba9cfe6d_4_k_cu_12b5159a4cuda3std3__45__cpo4cendE,(_ZN34_INTERNAL_ba9cfe6d_4_k_cu_12b5159a4cuda3std6ranges3__45__cpo4cendE - _ZN34_INTERNAL_ba9cfe6d_4_k_cu_12b5159a4cuda3std3__45__cpo4cendE)
_ZN34_INTERNAL_ba9cfe6d_4_k_cu_12b5159a4cuda3std3__45__cpo4cendE:
	.zero		1
	.type		_ZN34_INTERNAL_ba9cfe6d_4_k_cu_12b5159a4cuda3std6ranges3__45__cpo4cendE,@object
	.size		_ZN34_INTERNAL_ba9cfe6d_4_k_cu_12b5159a4cuda3std6ranges3__45__cpo4cendE,(_ZN34_INTERNAL_ba9cfe6d_4_k_cu_12b5159a6thrust24THRUST_300001_SM_1000_NS12placeholders2_7E - _ZN34_INTERNAL_ba9cfe6d_4_k_cu_12b5159a4cuda3std6ranges3__45__cpo4cendE)
_ZN34_INTERNAL_ba9cfe6d_4_k_cu_12b5159a4cuda3std6ranges3__45__cpo4cendE:
	.zero		1
	.type		_ZN34_INTERNAL_ba9cfe6d_4_k_cu_12b5159a6thrust24THRUST_300001_SM_1000_NS12placeholders2_7E,@object
	.size		_ZN34_INTERNAL_ba9cfe6d_4_k_cu_12b5159a6thrust24THRUST_300001_SM_1000_NS12placeholders2_7E,(_ZN34_INTERNAL_ba9cfe6d_4_k_cu_12b5159a4cuda3std3__45__cpo5crendE - _ZN34_INTERNAL_ba9cfe6d_4_k_cu_12b5159a6thrust24THRUST_300001_SM_1000_NS12placeholders2_7E)
_ZN34_INTERNAL_ba9cfe6d_4_k_cu_12b5159a6thrust24THRUST_300001_SM_1000_NS12placeholders2_7E:
	.zero		1
	.type		_ZN34_INTERNAL_ba9cfe6d_4_k_cu_12b5159a4cuda3std3__45__cpo5crendE,@object
	.size		_ZN34_INTERNAL_ba9cfe6d_4_k_cu_12b5159a4cuda3std3__45__cpo5crendE,(_ZN34_INTERNAL_ba9cfe6d_4_k_cu_12b5159a4cuda3std6ranges3__45__cpo4prevE - _ZN34_INTERNAL_ba9cfe6d_4_k_cu_12b5159a4cuda3std3__45__cpo5crendE)
_ZN34_INTERNAL_ba9cfe6d_4_k_cu_12b5159a4cuda3std3__45__cpo5crendE:
	.zero		1
	.type		_ZN34_INTERNAL_ba9cfe6d_4_k_cu_12b5159a4cuda3std6ranges3__45__cpo4prevE,@object
	.size		_ZN34_INTERNAL_ba9cfe6d_4_k_cu_12b5159a4cuda3std6ranges3__45__cpo4prevE,(_ZN34_INTERNAL_ba9cfe6d_4_k_cu_12b5159a4cuda3std6ranges3__45__cpo9iter_moveE - _ZN34_INTERNAL_ba9cfe6d_4_k_cu_12b5159a4cuda3std6ranges3__45__cpo4prevE)
_ZN34_INTERNAL_ba9cfe6d_4_k_cu_12b5159a4cuda3std6ranges3__45__cpo4prevE:
	.zero		1
	.type		_ZN34_INTERNAL_ba9cfe6d_4_k_cu_12b5159a4cuda3std6ranges3__45__cpo9iter_moveE,@object
	.size		_ZN34_INTERNAL_ba9cfe6d_4_k_cu_12b5159a4cuda3std6ranges3__45__cpo9iter_moveE,(_ZN34_INTERNAL_ba9cfe6d_4_k_cu_12b5159a6thrust24THRUST_300001_SM_1000_NS6system6detail10sequential3seqE - _ZN34_INTERNAL_ba9cfe6d_4_k_cu_12b5159a4cuda3std6ranges3__45__cpo9iter_moveE)
_ZN34_INTERNAL_ba9cfe6d_4_k_cu_12b5159a4cuda3std6ranges3__45__cpo9iter_moveE:
	.zero		1
	.type		_ZN34_INTERNAL_ba9cfe6d_4_k_cu_12b5159a6thrust24THRUST_300001_SM_1000_NS6system6detail10sequential3seqE,@object
	.size		_ZN34_INTERNAL_ba9cfe6d_4_k_cu_12b5159a6thrust24THRUST_300001_SM_1000_NS6system6detail10sequential3seqE,(_ZN34_INTERNAL_ba9cfe6d_4_k_cu_12b5159a6thrust24THRUST_300001_SM_1000_NS12placeholders2_9E - _ZN34_INTERNAL_ba9cfe6d_4_k_cu_12b5159a6thrust24THRUST_300001_SM_1000_NS6system6detail10sequential3seqE)
_ZN34_INTERNAL_ba9cfe6d_4_k_cu_12b5159a6thrust24THRUST_300001_SM_1000_NS6system6detail10sequential3seqE:
	.zero		1
	.type		_ZN34_INTERNAL_ba9cfe6d_4_k_cu_12b5159a6thrust24THRUST_300001_SM_1000_NS12placeholders2_9E,@object
	.size		_ZN34_INTERNAL_ba9cfe6d_4_k_cu_12b5159a6thrust24THRUST_300001_SM_1000_NS12placeholders2_9E,(_ZN34_INTERNAL_ba9cfe6d_4_k_cu_12b5159a4cuda3std3__419piecewise_constructE - _ZN34_INTERNAL_ba9cfe6d_4_k_cu_12b5159a6thrust24THRUST_300001_SM_1000_NS12placeholders2_9E)
_ZN34_INTERNAL_ba9cfe6d_4_k_cu_12b5159a6thrust24THRUST_300001_SM_1000_NS12placeholders2_9E:
	.zero		1
	.type		_ZN34_INTERNAL_ba9cfe6d_4_k_cu_12b5159a4cuda3std3__419piecewise_constructE,@object
	.size		_ZN34_INTERNAL_ba9cfe6d_4_k_cu_12b5159a4cuda3std3__419piecewise_constructE,(_ZN34_INTERNAL_ba9cfe6d_4_k_cu_12b5159a4cuda3std6ranges3__45__cpo5cdataE - _ZN34_INTERNAL_ba9cfe6d_4_k_cu_12b5159a4cuda3std3__419piecewise_constructE)
_ZN34_INTERNAL_ba9cfe6d_4_k_cu_12b5159a4cuda3std3__419piecewise_constructE:
	.zero		1
	.type		_ZN34_INTERNAL_ba9cfe6d_4_k_cu_12b5159a4cuda3std6ranges3__45__cpo5cdataE,@object
	.size		_ZN34_INTERNAL_ba9cfe6d_4_k_cu_12b5159a4cuda3std6ranges3__45__cpo5cdataE,(_ZN34_INTERNAL_ba9cfe6d_4_k_cu_12b5159a6thrust24THRUST_300001_SM_1000_NS12placeholders2_1E - _ZN34_INTERNAL_ba9cfe6d_4_k_cu_12b5159a4cuda3std6ranges3__45__cpo5cdataE)
_ZN34_INTERNAL_ba9cfe6d_4_k_cu_12b5159a4cuda3std6ranges3__45__cpo5cdataE:
	.zero		1
	.type		_ZN34_INTERNAL_ba9cfe6d_4_k_cu_12b5159a6thrust24THRUST_300001_SM_1000_NS12placeholders2_1E,@object
	.size		_ZN34_INTERNAL_ba9cfe6d_4_k_cu_12b5159a6thrust24THRUST_300001_SM_1000_NS12placeholders2_1E,(_ZN34_INTERNAL_ba9cfe6d_4_k_cu_12b5159a4cuda3std3__45__cpo3endE - _ZN34_INTERNAL_ba9cfe6d_4_k_cu_12b5159a6thrust24THRUST_300001_SM_1000_NS12placeholders2_1E)
_ZN34_INTERNAL_ba9cfe6d_4_k_cu_12b5159a6thrust24THRUST_300001_SM_1000_NS12placeholders2_1E:
	.zero		1
	.type		_ZN34_INTERNAL_ba9cfe6d_4_k_cu_12b5159a4cuda3std3__45__cpo3endE,@object
	.size		_ZN34_INTERNAL_ba9cfe6d_4_k_cu_12b5159a4cuda3std3__45__cpo3endE,(_ZN34_INTERNAL_ba9cfe6d_4_k_cu_12b5159a4cuda3std6ranges3__45__cpo3endE - _ZN34_INTERNAL_ba9cfe6d_4_k_cu_12b5159a4cuda3std3__45__cpo3endE)
_ZN34_INTERNAL_ba9cfe6d_4_k_cu_12b5159a4cuda3std3__45__cpo3endE:
	.zero		1
	.type		_ZN34_INTERNAL_ba9cfe6d_4_k_cu_12b5159a4cuda3std6ranges3__45__cpo3endE,@object
	.size		_ZN34_INTERNAL_ba9cfe6d_4_k_cu_12b5159a4cuda3std6ranges3__45__cpo3endE,(_ZN34_INTERNAL_ba9cfe6d_4_k_cu_12b5159a6thrust24THRUST_300001_SM_1000_NS12placeholders2_5E - _ZN34_INTERNAL_ba9cfe6d_4_k_cu_12b5159a4cuda3std6ranges3__45__cpo3endE)
_ZN34_INTERNAL_ba9cfe6d_4_k_cu_12b5159a4cuda3std6ranges3__45__cpo3endE:
	.zero		1
	.type		_ZN34_INTERNAL_ba9cfe6d_4_k_cu_12b5159a6thrust24THRUST_300001_SM_1000_NS12placeholders2_5E,@object
	.size		_ZN34_INTERNAL_ba9cfe6d_4_k_cu_12b5159a6thrust24THRUST_300001_SM_1000_NS12placeholders2_5E,(_ZN34_INTERNAL_ba9cfe6d_4_k_cu_12b5159a4cuda3std3__45__cpo4rendE - _ZN34_INTERNAL_ba9cfe6d_4_k_cu_12b5159a6thrust24THRUST_300001_SM_1000_NS12placeholders2_5E)
_ZN34_INTERNAL_ba9cfe6d_4_k_cu_12b5159a6thrust24THRUST_300001_SM_1000_NS12placeholders2_5E:
	.zero		1
	.type		_ZN34_INTERNAL_ba9cfe6d_4_k_cu_12b5159a4cuda3std3__45__cpo4rendE,@object
	.size		_ZN34_INTERNAL_ba9cfe6d_4_k_cu_12b5159a4cuda3std3__45__cpo4rendE,(_ZN34_INTERNAL_ba9cfe6d_4_k_cu_12b5159a4cuda3std6ranges3__45__cpo9iter_swapE - _ZN34_INTERNAL_ba9cfe6d_4_k_cu_12b5159a4cuda3std3__45__cpo4rendE)
_ZN34_INTERNAL_ba9cfe6d_4_k_cu_12b5159a4cuda3std3__45__cpo4rendE:
	.zero		1
	.type		_ZN34_INTERNAL_ba9cfe6d_4_k_cu_12b5159a4cuda3std6ranges3__45__cpo9iter_swapE,@object
	.size		_ZN34_INTERNAL_ba9cfe6d_4_k_cu_12b5159a4cuda3std6ranges3__45__cpo9iter_swapE,(_ZN34_INTERNAL_ba9cfe6d_4_k_cu_12b5159a4cuda3std3__48unexpectE - _ZN34_INTERNAL_ba9cfe6d_4_k_cu_12b5159a4cuda3std6ranges3__45__cpo9iter_swapE)
_ZN34_INTERNAL_ba9cfe6d_4_k_cu_12b5159a4cuda3std6ranges3__45__cpo9iter_swapE:
	.zero		1
	.type		_ZN34_INTERNAL_ba9cfe6d_4_k_cu_12b5159a4cuda3std3__48unexpectE,@object
	.size		_ZN34_INTERNAL_ba9cfe6d_4_k_cu_12b5159a4cuda3std3__48unexpectE,(_ZN34_INTERNAL_ba9cfe6d_4_k_cu_12b5159a6thrust24THRUST_300001_SM_1000_NS8cuda_cub3parE - _ZN34_INTERNAL_ba9cfe6d_4_k_cu_12b5159a4cuda3std3__48unexpectE)
_ZN34_INTERNAL_ba9cfe6d_4_k_cu_12b5159a4cuda3std3__48unexpectE:
	.zero		1
	.type		_ZN34_INTERNAL_ba9cfe6d_4_k_cu_12b5159a6thrust24THRUST_300001_SM_1000_NS8cuda_cub3parE,@object
	.size		_ZN34_INTERNAL_ba9cfe6d_4_k_cu_12b5159a6thrust24THRUST_300001_SM_1000_NS8cuda_cub3parE,(.L_29 - _ZN34_INTERNAL_ba9cfe6d_4_k_cu_12b5159a6thrust24THRUST_300001_SM_1000_NS8cuda_cub3parE)
_ZN34_INTERNAL_ba9cfe6d_4_k_cu_12b5159a6thrust24THRUST_300001_SM_1000_NS8cuda_cub3parE:
	.zero		1
.L_29:


//--------------------- .nv.shared._Z7k_mergePxib --------------------------
	.section	.nv.shared._Z7k_mergePxib,"aw",@nobits
	.sectionflags	@""
	.align	8
.nv.shared._Z7k_mergePxib:
	.zero		17408


//--------------------- .nv.shared._Z11k_blocksortPxi --------------------------
	.section	.nv.shared._Z11k_blocksortPxi,"aw",@nobits
	.sectionflags	@""
	.align	8
.nv.shared._Z11k_blocksortPxi:
	.zero		9216


//--------------------- .nv.constant0._ZN3cub18CUB_300001_SM_10006detail11EmptyKernelIvEEvv --------------------------
	.section	.nv.constant0._ZN3cub18CUB_300001_SM_10006detail11EmptyKernelIvEEvv,"a",@progbits
	.sectionflags	@""
	.align	4
.nv.constant0._ZN3cub18CUB_300001_SM_10006detail11EmptyKernelIvEEvv:
	.zero		896


//--------------------- .nv.constant0._Z7k_mergePxib --------------------------
	.section	.nv.constant0._Z7k_mergePxib,"a",@progbits
	.sectionflags	@""
	.align	4
.nv.constant0._Z7k_mergePxib:
	.zero		909


//--------------------- .nv.constant0._Z11k_blocksortPxi --------------------------
	.section	.nv.constant0._Z11k_blocksortPxi,"a",@progbits
	.sectionflags	@""
	.align	4
.nv.constant0._Z11k_blocksortPxi:
	.zero		908


//--------------------- SYMBOLS --------------------------

	.type		.nv.reservedSmem.offset0,@object
	.size		.nv.reservedSmem.offset0,0x4
	.type		.nv.reservedSmem.cap,@object
	.size		.nv.reservedSmem.cap,0x4
